	.target	sm_100a

	.elftype	@"ET_EXEC"


//--------------------- .note.nv.tkinfo           --------------------------
	.section	.note.nv.tkinfo,"",@"SHT_NOTE"
	.sectionflags	@"SHF_NOTE_NV_TKINFO"
	.tkinfo
        /*0018*/ 	.word	0x00000002
        /*0030*/ 	.string	""
        /*0030*/ 	.string	"ptxas"
        /*0030*/ 	.string	"Cuda compilation tools, release 13.0, V13.0.88"
        /*0030*/ 	.string	"Build cuda_13.0.r13.0/compiler.36424714_0"
        /*0030*/ 	.string	"-arch sm_100a -m 64 "



//--------------------- .note.nv.cuinfo           --------------------------
	.section	.note.nv.cuinfo,"",@"SHT_NOTE"
	.sectionflags	@"SHF_NOTE_NV_CUINFO"
        /*0018*/ 	.short	0x0002
        /*001a*/ 	.short	0x0064
        /*001c*/ 	.short	0x0082
	.zero		2


//--------------------- .nv.info                  --------------------------
	.section	.nv.info,"",@"SHT_CUDA_INFO"
	.align	4


	//----- nvinfo : EIATTR_REGCOUNT
	.align		4
        /*0000*/ 	.byte	0x04, 0x2f
        /*0002*/ 	.short	(.L_12 - .L_11)
	.align		4
.L_11:
        /*0004*/ 	.word	index@(_ZN7cutlass13device_kernelIN5flash19enable_sm80_to_sm89INS1_16FlashAttnFwdSm80INS1_25CollectiveMainloopFwdSm80ILi4ELi1ELb0EN4cute5tupleIJNS5_1CILi128EEENS7_ILi80EEENS7_ILi64EEEEEELi64ENS_10bfloat16_tEfNS_4arch4Sm80ELb1ELb0ELb0ELb1ELb0ELb1ELb1ELb1EEENS1_21CollectiveEpilogueFwdINS6_IJS8_SA_S9_EEENS6_IJNS7_ILi1EEESI_SI_EEESC_SE_Li128ELb1ELb1ELb1ELb0EEENS1_36VarlenDynamicPersistentTileSchedulerILi128ELi80ELi128ELi128ELb1ELb1ELb0ELb1ELb1ELb1EEEEEEEEEvNT_6ParamsE)
        /*0008*/ 	.word	0x00000004


	//----- nvinfo : EIATTR_FRAME_SIZE
	.align		4
.L_12:
        /*000c*/ 	.byte	0x04, 0x11
        /*000e*/ 	.short	(.L_14 - .L_13)
	.align		4
.L_13:
        /*0010*/ 	.word	index@(_ZN7cutlass13device_kernelIN5flash19enable_sm80_to_sm89INS1_16FlashAttnFwdSm80INS1_25CollectiveMainloopFwdSm80ILi4ELi1ELb0EN4cute5tupleIJNS5_1CILi128EEENS7_ILi80EEENS7_ILi64EEEEEELi64ENS_10bfloat16_tEfNS_4arch4Sm80ELb1ELb0ELb0ELb1ELb0ELb1ELb1ELb1EEENS1_21CollectiveEpilogueFwdINS6_IJS8_SA_S9_EEENS6_IJNS7_ILi1EEESI_SI_EEESC_SE_Li128ELb1ELb1ELb1ELb0EEENS1_36VarlenDynamicPersistentTileSchedulerILi128ELi80ELi128ELi128ELb1ELb1ELb0ELb1ELb1ELb1EEEEEEEEEvNT_6ParamsE)
        /*0014*/ 	.word	0x00000000


	//----- nvinfo : EIATTR_REGCOUNT
	.align		4
.L_14:
        /*0018*/ 	.byte	0x04, 0x2f
        /*001a*/ 	.short	(.L_16 - .L_15)
	.align		4
.L_15:
        /*001c*/ 	.word	index@(_ZN7cutlass13device_kernelIN5flash19enable_sm80_to_sm89INS1_16FlashAttnFwdSm80INS1_25CollectiveMainloopFwdSm80ILi4ELi1ELb0EN4cute5tupleIJNS5_1CILi128EEENS7_ILi80EEENS7_ILi64EEEEEELi64ENS_10bfloat16_tEfNS_4arch4Sm80ELb1ELb0ELb0ELb1ELb0ELb0ELb1ELb1EEENS1_21CollectiveEpilogueFwdINS6_IJS8_SA_S9_EEENS6_IJNS7_ILi1EEESI_SI_EEESC_SE_Li128ELb1ELb1ELb1ELb0EEENS1_36VarlenDynamicPersistentTileSchedulerILi128ELi80ELi128ELi128ELb1ELb1ELb0ELb1ELb1ELb1EEEEEEEEEvNT_6ParamsE)
        /*0020*/ 	.word	0x00000004


	//----- nvinfo : EIATTR_FRAME_SIZE
	.align		4
.L_16:
        /*0024*/ 	.byte	0x04, 0x11
        /*0026*/ 	.short	(.L_18 - .L_17)
	.align		4
.L_17:
        /*0028*/ 	.word	index@(_ZN7cutlass13device_kernelIN5flash19enable_sm80_to_sm89INS1_16FlashAttnFwdSm80INS1_25CollectiveMainloopFwdSm80ILi4ELi1ELb0EN4cute5tupleIJNS5_1CILi128EEENS7_ILi80EEENS7_ILi64EEEEEELi64ENS_10bfloat16_tEfNS_4arch4Sm80ELb1ELb0ELb0ELb1ELb0ELb0ELb1ELb1EEENS1_21CollectiveEpilogueFwdINS6_IJS8_SA_S9_EEENS6_IJNS7_ILi1EEESI_SI_EEESC_SE_Li128ELb1ELb1ELb1ELb0EEENS1_36VarlenDynamicPersistentTileSchedulerILi128ELi80ELi128ELi128ELb1ELb1ELb0ELb1ELb1ELb1EEEEEEEEEvNT_6ParamsE)
        /*002c*/ 	.word	0x00000000


	//----- nvinfo : EIATTR_REGCOUNT
	.align		4
.L_18:
        /*0030*/ 	.byte	0x04, 0x2f
        /*0032*/ 	.short	(.L_20 - .L_19)
	.align		4
.L_19:
        /*0034*/ 	.word	index@(_ZN7cutlass13device_kernelIN5flash19enable_sm80_to_sm89INS1_16FlashAttnFwdSm80INS1_25CollectiveMainloopFwdSm80ILi4ELi1ELb0EN4cute5tupleIJNS5_1CILi128EEENS7_ILi112EEENS7_ILi64EEEEEELi64ENS_10bfloat16_tEfNS_4arch4Sm80ELb1ELb0ELb0ELb0ELb0ELb0ELb1ELb1EEENS1_21CollectiveEpilogueFwdINS6_IJS8_SA_S9_EEENS6_IJNS7_ILi1EEESI_SI_EEESC_SE_Li128ELb0ELb1ELb1ELb0EEENS1_30DynamicPersistentTileSchedulerILi128ELi128ELb1ELb1ELb0EEEEEEEEEvNT_6ParamsE)
        /*0038*/ 	.word	0x00000004


	//----- nvinfo : EIATTR_FRAME_SIZE
	.align		4
.L_20:
        /*003c*/ 	.byte	0x04, 0x11
        /*003e*/ 	.short	(.L_22 - .L_21)
	.align		4
.L_21:
        /*0040*/ 	.word	index@(_ZN7cutlass13device_kernelIN5flash19enable_sm80_to_sm89INS1_16FlashAttnFwdSm80INS1_25CollectiveMainloopFwdSm80ILi4ELi1ELb0EN4cute5tupleIJNS5_1CILi128EEENS7_ILi112EEENS7_ILi64EEEEEELi64ENS_10bfloat16_tEfNS_4arch4Sm80ELb1ELb0ELb0ELb0ELb0ELb0ELb1ELb1EEENS1_21CollectiveEpilogueFwdINS6_IJS8_SA_S9_EEENS6_IJNS7_ILi1EEESI_SI_EEESC_SE_Li128ELb0ELb1ELb1ELb0EEENS1_30DynamicPersistentTileSchedulerILi128ELi128ELb1ELb1ELb0EEEEEEEEEvNT_6ParamsE)
        /*0044*/ 	.word	0x00000000


	//----- nvinfo : EIATTR_REGCOUNT
	.align		4
.L_22:
        /*0048*/ 	.byte	0x04, 0x2f
        /*004a*/ 	.short	(.L_24 - .L_23)
	.align		4
.L_23:
        /*004c*/ 	.word	index@(_ZN7cutlass13device_kernelIN5flash19enable_sm80_to_sm89INS1_16FlashAttnFwdSm80INS1_25CollectiveMainloopFwdSm80ILi4ELi1ELb0EN4cute5tupleIJNS5_1CILi128EEENS7_ILi80EEENS7_ILi64EEEEEELi64ENS_10bfloat16_tEfNS_4arch4Sm80ELb0ELb1ELb0ELb1ELb0ELb1ELb1ELb1EEENS1_21CollectiveEpilogueFwdINS6_IJS8_SA_S9_EEENS6_IJNS7_ILi1EEESI_SI_EEESC_SE_Li128ELb1ELb1ELb1ELb0EEENS1_36VarlenDynamicPersistentTileSchedulerILi128ELi80ELi128ELi128ELb1ELb1ELb0ELb1ELb0ELb1EEEEEEEEEvNT_6ParamsE)
        /*0050*/ 	.word	0x00000004


	//----- nvinfo : EIATTR_FRAME_SIZE
	.align		4
.L_24:
        /*0054*/ 	.byte	0x04, 0x11
        /*0056*/ 	.short	(.L_26 - .L_25)
	.align		4
.L_25:
        /*0058*/ 	.word	index@(_ZN7cutlass13device_kernelIN5flash19enable_sm80_to_sm89INS1_16FlashAttnFwdSm80INS1_25CollectiveMainloopFwdSm80ILi4ELi1ELb0EN4cute5tupleIJNS5_1CILi128EEENS7_ILi80EEENS7_ILi64EEEEEELi64ENS_10bfloat16_tEfNS_4arch4Sm80ELb0ELb1ELb0ELb1ELb0ELb1ELb1ELb1EEENS1_21CollectiveEpilogueFwdINS6_IJS8_SA_S9_EEENS6_IJNS7_ILi1EEESI_SI_EEESC_SE_Li128ELb1ELb1ELb1ELb0EEENS1_36VarlenDynamicPersistentTileSchedulerILi128ELi80ELi128ELi128ELb1ELb1ELb0ELb1ELb0ELb1EEEEEEEEEvNT_6ParamsE)
        /*005c*/ 	.word	0x00000000


	//----- nvinfo : EIATTR_REGCOUNT
	.align		4
.L_26:
        /*0060*/ 	.byte	0x04, 0x2f
        /*0062*/ 	.short	(.L_28 - .L_27)
	.align		4
.L_27:
        /*0064*/ 	.word	index@(_ZN7cutlass13device_kernelIN5flash19enable_sm80_to_sm89INS1_16FlashAttnFwdSm80INS1_25CollectiveMainloopFwdSm80ILi4ELi1ELb0EN4cute5tupleIJNS5_1CILi128EEENS7_ILi80EEENS7_ILi64EEEEEELi64ENS_10bfloat16_tEfNS_4arch4Sm80ELb0ELb1ELb0ELb1ELb0ELb0ELb1ELb1EEENS1_21CollectiveEpilogueFwdINS6_IJS8_SA_S9_EEENS6_IJNS7_ILi1EEESI_SI_EEESC_SE_Li128ELb1ELb1ELb1ELb0EEENS1_36VarlenDynamicPersistentTileSchedulerILi128ELi80ELi128ELi128ELb1ELb1ELb0ELb1ELb0ELb1EEEEEEEEEvNT_6ParamsE)
        /*0068*/ 	.word	0x00000004


	//----- nvinfo : EIATTR_FRAME_SIZE
	.align		4
.L_28:
        /*006c*/ 	.byte	0x04, 0x11
        /*006e*/ 	.short	(.L_30 - .L_29)
	.align		4
.L_29:
        /*0070*/ 	.word	index@(_ZN7cutlass13device_kernelIN5flash19enable_sm80_to_sm89INS1_16FlashAttnFwdSm80INS1_25CollectiveMainloopFwdSm80ILi4ELi1ELb0EN4cute5tupleIJNS5_1CILi128EEENS7_ILi80EEENS7_ILi64EEEEEELi64ENS_10bfloat16_tEfNS_4arch4Sm80ELb0ELb1ELb0ELb1ELb0ELb0ELb1ELb1EEENS1_21CollectiveEpilogueFwdINS6_IJS8_SA_S9_EEENS6_IJNS7_ILi1EEESI_SI_EEESC_SE_Li128ELb1ELb1ELb1ELb0EEENS1_36VarlenDynamicPersistentTileSchedulerILi128ELi80ELi128ELi128ELb1ELb1ELb0ELb1ELb0ELb1EEEEEEEEEvNT_6ParamsE)
        /*0074*/ 	.word	0x00000000


	//----- nvinfo : EIATTR_REGCOUNT
	.align		4
.L_30:
        /*0078*/ 	.byte	0x04, 0x2f
        /*007a*/ 	.short	(.L_32 - .L_31)
	.align		4
.L_31:
        /*007c*/ 	.word	index@(_ZN7cutlass13device_kernelIN5flash19enable_sm80_to_sm89INS1_16FlashAttnFwdSm80INS1_25CollectiveMainloopFwdSm80ILi4ELi1ELb0EN4cute5tupleIJNS5_1CILi128EEENS7_ILi96EEENS7_ILi64EEEEEELi64ENS_10bfloat16_tEfNS_4arch4Sm80ELb0ELb1ELb0ELb0ELb0ELb0ELb1ELb1EEENS1_21CollectiveEpilogueFwdINS6_IJS8_SA_S9_EEENS6_IJNS7_ILi1EEESI_SI_EEESC_SE_Li128ELb0ELb1ELb1ELb0EEENS1_19SingleTileSchedulerILb0ELb1ELb1ELi128EEEEEEEEEvNT_6ParamsE)
        /*0080*/ 	.word	0x00000004


	//----- nvinfo : EIATTR_FRAME_SIZE
	.align		4
.L_32:
        /*0084*/ 	.byte	0x04, 0x11
        /*0086*/ 	.short	(.L_34 - .L_33)
	.align		4
.L_33:
        /*0088*/ 	.word	index@(_ZN7cutlass13device_kernelIN5flash19enable_sm80_to_sm89INS1_16FlashAttnFwdSm80INS1_25CollectiveMainloopFwdSm80ILi4ELi1ELb0EN4cute5tupleIJNS5_1CILi128EEENS7_ILi96EEENS7_ILi64EEEEEELi64ENS_10bfloat16_tEfNS_4arch4Sm80ELb0ELb1ELb0ELb0ELb0ELb0ELb1ELb1EEENS1_21CollectiveEpilogueFwdINS6_IJS8_SA_S9_EEENS6_IJNS7_ILi1EEESI_SI_EEESC_SE_Li128ELb0ELb1ELb1ELb0EEENS1_19SingleTileSchedulerILb0ELb1ELb1ELi128EEEEEEEEEvNT_6ParamsE)
        /*008c*/ 	.word	0x00000000


	//----- nvinfo : EIATTR_REGCOUNT
	.align		4
.L_34:
        /*0090*/ 	.byte	0x04, 0x2f
        /*0092*/ 	.short	(.L_36 - .L_35)
	.align		4
.L_35:
        /*0094*/ 	.word	index@(_ZN7cutlass13device_kernelIN5flash19enable_sm80_to_sm89INS1_16FlashAttnFwdSm80INS1_25CollectiveMainloopFwdSm80ILi4ELi1ELb0EN4cute5tupleIJNS5_1CILi128EEENS7_ILi80EEENS7_ILi64EEEEEELi64ENS_10bfloat16_tEfNS_4arch4Sm80ELb0ELb0ELb0ELb1ELb0ELb1ELb1ELb1EEENS1_21CollectiveEpilogueFwdINS6_IJS8_SA_S9_EEENS6_IJNS7_ILi1EEESI_SI_EEESC_SE_Li128ELb1ELb1ELb1ELb0EEENS1_36VarlenDynamicPersistentTileSchedulerILi128ELi80ELi128ELi128ELb1ELb1ELb0ELb0ELb1ELb1EEEEEEEEEvNT_6ParamsE)
        /*0098*/ 	.word	0x00000004


	//----- nvinfo : EIATTR_FRAME_SIZE
	.align		4
.L_36:
        /*009c*/ 	.byte	0x04, 0x11
        /*009e*/ 	.short	(.L_38 - .L_37)
	.align		4
.L_37:
        /*00a0*/ 	.word	index@(_ZN7cutlass13device_kernelIN5flash19enable_sm80_to_sm89INS1_16FlashAttnFwdSm80INS1_25CollectiveMainloopFwdSm80ILi4ELi1ELb0EN4cute5tupleIJNS5_1CILi128EEENS7_ILi80EEENS7_ILi64EEEEEELi64ENS_10bfloat16_tEfNS_4arch4Sm80ELb0ELb0ELb0ELb1ELb0ELb1ELb1ELb1EEENS1_21CollectiveEpilogueFwdINS6_IJS8_SA_S9_EEENS6_IJNS7_ILi1EEESI_SI_EEESC_SE_Li128ELb1ELb1ELb1ELb0EEENS1_36VarlenDynamicPersistentTileSchedulerILi128ELi80ELi128ELi128ELb1ELb1ELb0ELb0ELb1ELb1EEEEEEEEEvNT_6ParamsE)
        /*00a4*/ 	.word	0x00000000


	//----- nvinfo : EIATTR_REGCOUNT
	.align		4
.L_38:
        /*00a8*/ 	.byte	0x04, 0x2f
        /*00aa*/ 	.short	(.L_40 - .L_39)
	.align		4
.L_39:
        /*00ac*/ 	.word	index@(_ZN7cutlass13device_kernelIN5flash19enable_sm80_to_sm89INS1_16FlashAttnFwdSm80INS1_25CollectiveMainloopFwdSm80ILi4ELi1ELb0EN4cute5tupleIJNS5_1CILi128EEENS7_ILi80EEENS7_ILi64EEEEEELi64ENS_10bfloat16_tEfNS_4arch4Sm80ELb0ELb0ELb0ELb1ELb0ELb0ELb1ELb1EEENS1_21CollectiveEpilogueFwdINS6_IJS8_SA_S9_EEENS6_IJNS7_ILi1EEESI_SI_EEESC_SE_Li128ELb1ELb1ELb1ELb0EEENS1_36VarlenDynamicPersistentTileSchedulerILi128ELi80ELi128ELi128ELb1ELb1ELb0ELb0ELb1ELb1EEEEEEEEEvNT_6ParamsE)
        /*00b0*/ 	.word	0x00000004


	//----- nvinfo : EIATTR_FRAME_SIZE
	.align		4
.L_40:
        /*00b4*/ 	.byte	0x04, 0x11
        /*00b6*/ 	.short	(.L_42 - .L_41)
	.align		4
.L_41:
        /*00b8*/ 	.word	index@(_ZN7cutlass13device_kernelIN5flash19enable_sm80_to_sm89INS1_16FlashAttnFwdSm80INS1_25CollectiveMainloopFwdSm80ILi4ELi1ELb0EN4cute5tupleIJNS5_1CILi128EEENS7_ILi80EEENS7_ILi64EEEEEELi64ENS_10bfloat16_tEfNS_4arch4Sm80ELb0ELb0ELb0ELb1ELb0ELb0ELb1ELb1EEENS1_21CollectiveEpilogueFwdINS6_IJS8_SA_S9_EEENS6_IJNS7_ILi1EEESI_SI_EEESC_SE_Li128ELb1ELb1ELb1ELb0EEENS1_36VarlenDynamicPersistentTileSchedulerILi128ELi80ELi128ELi128ELb1ELb1ELb0ELb0ELb1ELb1EEEEEEEEEvNT_6ParamsE)
        /*00bc*/ 	.word	0x00000000


	//----- nvinfo : EIATTR_REGCOUNT
	.align		4
.L_42:
        /*00c0*/ 	.byte	0x04, 0x2f
        /*00c2*/ 	.short	(.L_44 - .L_43)
	.align		4
.L_43:
        /*00c4*/ 	.word	index@(_ZN7cutlass13device_kernelIN5flash19enable_sm80_to_sm89INS1_16FlashAttnFwdSm80INS1_25CollectiveMainloopFwdSm80ILi4ELi1ELb0EN4cute5tupleIJNS5_1CILi128EEENS7_ILi112EEENS7_ILi64EEEEEELi64ENS_10bfloat16_tEfNS_4arch4Sm80ELb0ELb0ELb0ELb0ELb0ELb0ELb1ELb1EEENS1_21CollectiveEpilogueFwdINS6_IJS8_SA_S9_EEENS6_IJNS7_ILi1EEESI_SI_EEESC_SE_Li128ELb0ELb1ELb1ELb0EEENS1_19SingleTileSchedulerILb0ELb1ELb1ELi128EEEEEEEEEvNT_6ParamsE)
        /*00c8*/ 	.word	0x00000004


	//----- nvinfo : EIATTR_FRAME_SIZE
	.align		4
.L_44:
        /*00cc*/ 	.byte	0x04, 0x11
        /*00ce*/ 	.short	(.L_46 - .L_45)
	.align		4
.L_45:
        /*00d0*/ 	.word	index@(_ZN7cutlass13device_kernelIN5flash19enable_sm80_to_sm89INS1_16FlashAttnFwdSm80INS1_25CollectiveMainloopFwdSm80ILi4ELi1ELb0EN4cute5tupleIJNS5_1CILi128EEENS7_ILi112EEENS7_ILi64EEEEEELi64ENS_10bfloat16_tEfNS_4arch4Sm80ELb0ELb0ELb0ELb0ELb0ELb0ELb1ELb1EEENS1_21CollectiveEpilogueFwdINS6_IJS8_SA_S9_EEENS6_IJNS7_ILi1EEESI_SI_EEESC_SE_Li128ELb0ELb1ELb1ELb0EEENS1_19SingleTileSchedulerILb0ELb1ELb1ELi128EEEEEEEEEvNT_6ParamsE)
        /*00d4*/ 	.word	0x00000000


	//----- nvinfo : EIATTR_REGCOUNT
	.align		4
.L_46:
        /*00d8*/ 	.byte	0x04, 0x2f
        /*00da*/ 	.short	(.L_48 - .L_47)
	.align		4
.L_47:
        /*00dc*/ 	.word	index@(_ZN7cutlass13device_kernelIN5flash19enable_sm80_to_sm89INS1_16FlashAttnFwdSm80INS1_25CollectiveMainloopFwdSm80ILi4ELi1ELb0EN4cute5tupleIJNS5_1CILi128EEENS7_ILi80EEENS7_ILi64EEEEEELi64ENS_10bfloat16_tEfNS_4arch4Sm80ELb1ELb0ELb1ELb1ELb0ELb1ELb1ELb1EEENS1_21CollectiveEpilogueFwdINS6_IJS8_SA_S9_EEENS6_IJNS7_ILi1EEESI_SI_EEESC_SE_Li128ELb1ELb1ELb1ELb0EEENS1_36VarlenDynamicPersistentTileSchedulerILi128ELi80ELi128ELi128ELb1ELb1ELb0ELb1ELb1ELb1EEEEEEEEEvNT_6ParamsE)
        /*00e0*/ 	.word	0x00000004


	//----- nvinfo : EIATTR_FRAME_SIZE
	.align		4
.L_48:
        /*00e4*/ 	.byte	0x04, 0x11
        /*00e6*/ 	.short	(.L_50 - .L_49)
	.align		4
.L_49:
        /*00e8*/ 	.word	index@(_ZN7cutlass13device_kernelIN5flash19enable_sm80_to_sm89INS1_16FlashAttnFwdSm80INS1_25CollectiveMainloopFwdSm80ILi4ELi1ELb0EN4cute5tupleIJNS5_1CILi128EEENS7_ILi80EEENS7_ILi64EEEEEELi64ENS_10bfloat16_tEfNS_4arch4Sm80ELb1ELb0ELb1ELb1ELb0ELb1ELb1ELb1EEENS1_21CollectiveEpilogueFwdINS6_IJS8_SA_S9_EEENS6_IJNS7_ILi1EEESI_SI_EEESC_SE_Li128ELb1ELb1ELb1ELb0EEENS1_36VarlenDynamicPersistentTileSchedulerILi128ELi80ELi128ELi128ELb1ELb1ELb0ELb1ELb1ELb1EEEEEEEEEvNT_6ParamsE)
        /*00ec*/ 	.word	0x00000000


	//----- nvinfo : EIATTR_REGCOUNT
	.align		4
.L_50:
        /*00f0*/ 	.byte	0x04, 0x2f
        /*00f2*/ 	.short	(.L_52 - .L_51)
	.align		4
.L_51:
        /*00f4*/ 	.word	index@(_ZN7cutlass13device_kernelIN5flash19enable_sm80_to_sm89INS1_16FlashAttnFwdSm80INS1_25CollectiveMainloopFwdSm80ILi4ELi1ELb0EN4cute5tupleIJNS5_1CILi128EEENS7_ILi80EEENS7_ILi64EEEEEELi64ENS_10bfloat16_tEfNS_4arch4Sm80ELb1ELb0ELb1ELb1ELb0ELb0ELb1ELb1EEENS1_21CollectiveEpilogueFwdINS6_IJS8_SA_S9_EEENS6_IJNS7_ILi1EEESI_SI_EEESC_SE_Li128ELb1ELb1ELb1ELb0EEENS1_36VarlenDynamicPersistentTileSchedulerILi128ELi80ELi128ELi128ELb1ELb1ELb0ELb1ELb1ELb1EEEEEEEEEvNT_6ParamsE)
        /*00f8*/ 	.word	0x00000004


	//----- nvinfo : EIATTR_FRAME_SIZE
	.align		4
.L_52:
        /*00fc*/ 	.byte	0x04, 0x11
        /*00fe*/ 	.short	(.L_54 - .L_53)
	.align		4
.L_53:
        /*0100*/ 	.word	index@(_ZN7cutlass13device_kernelIN5flash19enable_sm80_to_sm89INS1_16FlashAttnFwdSm80INS1_25CollectiveMainloopFwdSm80ILi4ELi1ELb0EN4cute5tupleIJNS5_1CILi128EEENS7_ILi80EEENS7_ILi64EEEEEELi64ENS_10bfloat16_tEfNS_4arch4Sm80ELb1ELb0ELb1ELb1ELb0ELb0ELb1ELb1EEENS1_21CollectiveEpilogueFwdINS6_IJS8_SA_S9_EEENS6_IJNS7_ILi1EEESI_SI_EEESC_SE_Li128ELb1ELb1ELb1ELb0EEENS1_36VarlenDynamicPersistentTileSchedulerILi128ELi80ELi128ELi128ELb1ELb1ELb0ELb1ELb1ELb1EEEEEEEEEvNT_6ParamsE)
        /*0104*/ 	.word	0x00000000


	//----- nvinfo : EIATTR_REGCOUNT
	.align		4
.L_54:
        /*0108*/ 	.byte	0x04, 0x2f
        /*010a*/ 	.short	(.L_56 - .L_55)
	.align		4
.L_55:
        /*010c*/ 	.word	index@(_ZN7cutlass13device_kernelIN5flash19enable_sm80_to_sm89INS1_16FlashAttnFwdSm80INS1_25CollectiveMainloopFwdSm80ILi4ELi1ELb0EN4cute5tupleIJNS5_1CILi128EEENS7_ILi112EEENS7_ILi64EEEEEELi64ENS_10bfloat16_tEfNS_4arch4Sm80ELb1ELb0ELb1ELb0ELb0ELb0ELb1ELb1EEENS1_21CollectiveEpilogueFwdINS6_IJS8_SA_S9_EEENS6_IJNS7_ILi1EEESI_SI_EEESC_SE_Li128ELb0ELb1ELb1ELb0EEENS1_30DynamicPersistentTileSchedulerILi128ELi128ELb1ELb1ELb0EEEEEEEEEvNT_6ParamsE)
        /*0110*/ 	.word	0x00000004


	//----- nvinfo : EIATTR_FRAME_SIZE
	.align		4
.L_56:
        /*0114*/ 	.byte	0x04, 0x11
        /*0116*/ 	.short	(.L_58 - .L_57)
	.align		4
.L_57:
        /*0118*/ 	.word	index@(_ZN7cutlass13device_kernelIN5flash19enable_sm80_to_sm89INS1_16FlashAttnFwdSm80INS1_25CollectiveMainloopFwdSm80ILi4ELi1ELb0EN4cute5tupleIJNS5_1CILi128EEENS7_ILi112EEENS7_ILi64EEEEEELi64ENS_10bfloat16_tEfNS_4arch4Sm80ELb1ELb0ELb1ELb0ELb0ELb0ELb1ELb1EEENS1_21CollectiveEpilogueFwdINS6_IJS8_SA_S9_EEENS6_IJNS7_ILi1EEESI_SI_EEESC_SE_Li128ELb0ELb1ELb1ELb0EEENS1_30DynamicPersistentTileSchedulerILi128ELi128ELb1ELb1ELb0EEEEEEEEEvNT_6ParamsE)
        /*011c*/ 	.word	0x00000000


	//----- nvinfo : EIATTR_REGCOUNT
	.align		4
.L_58:
        /*0120*/ 	.byte	0x04, 0x2f
        /*0122*/ 	.short	(.L_60 - .L_59)
	.align		4
.L_59:
        /*0124*/ 	.word	index@(_ZN7cutlass13device_kernelIN5flash19enable_sm80_to_sm89INS1_16FlashAttnFwdSm80INS1_25CollectiveMainloopFwdSm80ILi4ELi1ELb0EN4cute5tupleIJNS5_1CILi128EEENS7_ILi80EEENS7_ILi64EEEEEELi64ENS_10bfloat16_tEfNS_4arch4Sm80ELb0ELb1ELb1ELb1ELb0ELb1ELb1ELb1EEENS1_21CollectiveEpilogueFwdINS6_IJS8_SA_S9_EEENS6_IJNS7_ILi1EEESI_SI_EEESC_SE_Li128ELb1ELb1ELb1ELb0EEENS1_36VarlenDynamicPersistentTileSchedulerILi128ELi80ELi128ELi128ELb1ELb1ELb0ELb1ELb0ELb1EEEEEEEEEvNT_6ParamsE)
        /*0128*/ 	.word	0x00000004


	//----- nvinfo : EIATTR_FRAME_SIZE
	.align		4
.L_60:
        /*012c*/ 	.byte	0x04, 0x11
        /*012e*/ 	.short	(.L_62 - .L_61)
	.align		4
.L_61:
        /*0130*/ 	.word	index@(_ZN7cutlass13device_kernelIN5flash19enable_sm80_to_sm89INS1_16FlashAttnFwdSm80INS1_25CollectiveMainloopFwdSm80ILi4ELi1ELb0EN4cute5tupleIJNS5_1CILi128EEENS7_ILi80EEENS7_ILi64EEEEEELi64ENS_10bfloat16_tEfNS_4arch4Sm80ELb0ELb1ELb1ELb1ELb0ELb1ELb1ELb1EEENS1_21CollectiveEpilogueFwdINS6_IJS8_SA_S9_EEENS6_IJNS7_ILi1EEESI_SI_EEESC_SE_Li128ELb1ELb1ELb1ELb0EEENS1_36VarlenDynamicPersistentTileSchedulerILi128ELi80ELi128ELi128ELb1ELb1ELb0ELb1ELb0ELb1EEEEEEEEEvNT_6ParamsE)
        /*0134*/ 	.word	0x00000000


	//----- nvinfo : EIATTR_REGCOUNT
	.align		4
.L_62:
        /*0138*/ 	.byte	0x04, 0x2f
        /*013a*/ 	.short	(.L_64 - .L_63)
	.align		4
.L_63:
        /*013c*/ 	.word	index@(_ZN7cutlass13device_kernelIN5flash19enable_sm80_to_sm89INS1_16FlashAttnFwdSm80INS1_25CollectiveMainloopFwdSm80ILi4ELi1ELb0EN4cute5tupleIJNS5_1CILi128EEENS7_ILi80EEENS7_ILi64EEEEEELi64ENS_10bfloat16_tEfNS_4arch4Sm80ELb0ELb1ELb1ELb1ELb0ELb0ELb1ELb1EEENS1_21CollectiveEpilogueFwdINS6_IJS8_SA_S9_EEENS6_IJNS7_ILi1EEESI_SI_EEESC_SE_Li128ELb1ELb1ELb1ELb0EEENS1_36VarlenDynamicPersistentTileSchedulerILi128ELi80ELi128ELi128ELb1ELb1ELb0ELb1ELb0ELb1EEEEEEEEEvNT_6ParamsE)
        /*0140*/ 	.word	0x00000004


	//----- nvinfo : EIATTR_FRAME_SIZE
	.align		4
.L_64:
        /*0144*/ 	.byte	0x04, 0x11
        /*0146*/ 	.short	(.L_66 - .L_65)
	.align		4
.L_65:
        /*0148*/ 	.word	index@(_ZN7cutlass13device_kernelIN5flash19enable_sm80_to_sm89INS1_16FlashAttnFwdSm80INS1_25CollectiveMainloopFwdSm80ILi4ELi1ELb0EN4cute5tupleIJNS5_1CILi128EEENS7_ILi80EEENS7_ILi64EEEEEELi64ENS_10bfloat16_tEfNS_4arch4Sm80ELb0ELb1ELb1ELb1ELb0ELb0ELb1ELb1EEENS1_21CollectiveEpilogueFwdINS6_IJS8_SA_S9_EEENS6_IJNS7_ILi1EEESI_SI_EEESC_SE_Li128ELb1ELb1ELb1ELb0EEENS1_36VarlenDynamicPersistentTileSchedulerILi128ELi80ELi128ELi128ELb1ELb1ELb0ELb1ELb0ELb1EEEEEEEEEvNT_6ParamsE)
        /*014c*/ 	.word	0x00000000


	//----- nvinfo : EIATTR_REGCOUNT
	.align		4
.L_66:
        /*0150*/ 	.byte	0x04, 0x2f
        /*0152*/ 	.short	(.L_68 - .L_67)
	.align		4
.L_67:
        /*0154*/ 	.word	index@(_ZN7cutlass13device_kernelIN5flash19enable_sm80_to_sm89INS1_16FlashAttnFwdSm80INS1_25CollectiveMainloopFwdSm80ILi4ELi1ELb0EN4cute5tupleIJNS5_1CILi128EEENS7_ILi96EEENS7_ILi64EEEEEELi64ENS_10bfloat16_tEfNS_4arch4Sm80ELb0ELb1ELb1ELb0ELb0ELb0ELb1ELb1EEENS1_21CollectiveEpilogueFwdINS6_IJS8_SA_S9_EEENS6_IJNS7_ILi1EEESI_SI_EEESC_SE_Li128ELb0ELb1ELb1ELb0EEENS1_19SingleTileSchedulerILb0ELb1ELb1ELi128EEEEEEEEEvNT_6ParamsE)
        /*0158*/ 	.word	0x00000004


	//----- nvinfo : EIATTR_FRAME_SIZE
	.align		4
.L_68:
        /*015c*/ 	.byte	0x04, 0x11
        /*015e*/ 	.short	(.L_70 - .L_69)
	.align		4
.L_69:
        /*0160*/ 	.word	index@(_ZN7cutlass13device_kernelIN5flash19enable_sm80_to_sm89INS1_16FlashAttnFwdSm80INS1_25CollectiveMainloopFwdSm80ILi4ELi1ELb0EN4cute5tupleIJNS5_1CILi128EEENS7_ILi96EEENS7_ILi64EEEEEELi64ENS_10bfloat16_tEfNS_4arch4Sm80ELb0ELb1ELb1ELb0ELb0ELb0ELb1ELb1EEENS1_21CollectiveEpilogueFwdINS6_IJS8_SA_S9_EEENS6_IJNS7_ILi1EEESI_SI_EEESC_SE_Li128ELb0ELb1ELb1ELb0EEENS1_19SingleTileSchedulerILb0ELb1ELb1ELi128EEEEEEEEEvNT_6ParamsE)
        /*0164*/ 	.word	0x00000000


	//----- nvinfo : EIATTR_REGCOUNT
	.align		4
.L_70:
        /*0168*/ 	.byte	0x04, 0x2f
        /*016a*/ 	.short	(.L_72 - .L_71)
	.align		4
.L_71:
        /*016c*/ 	.word	index@(_ZN7cutlass13device_kernelIN5flash19enable_sm80_to_sm89INS1_16FlashAttnFwdSm80INS1_25CollectiveMainloopFwdSm80ILi4ELi1ELb0EN4cute5tupleIJNS5_1CILi128EEENS7_ILi80EEENS7_ILi64EEEEEELi64ENS_10bfloat16_tEfNS_4arch4Sm80ELb0ELb0ELb1ELb1ELb0ELb1ELb1ELb1EEENS1_21CollectiveEpilogueFwdINS6_IJS8_SA_S9_EEENS6_IJNS7_ILi1EEESI_SI_EEESC_SE_Li128ELb1ELb1ELb1ELb0EEENS1_36VarlenDynamicPersistentTileSchedulerILi128ELi80ELi128ELi128ELb1ELb1ELb0ELb0ELb1ELb1EEEEEEEEEvNT_6ParamsE)
        /*0170*/ 	.word	0x00000004


	//----- nvinfo : EIATTR_FRAME_SIZE
	.align		4
.L_72:
        /*0174*/ 	.byte	0x04, 0x11
        /*0176*/ 	.short	(.L_74 - .L_73)
	.align		4
.L_73:
        /*0178*/ 	.word	index@(_ZN7cutlass13device_kernelIN5flash19enable_sm80_to_sm89INS1_16FlashAttnFwdSm80INS1_25CollectiveMainloopFwdSm80ILi4ELi1ELb0EN4cute5tupleIJNS5_1CILi128EEENS7_ILi80EEENS7_ILi64EEEEEELi64ENS_10bfloat16_tEfNS_4arch4Sm80ELb0ELb0ELb1ELb1ELb0ELb1ELb1ELb1EEENS1_21CollectiveEpilogueFwdINS6_IJS8_SA_S9_EEENS6_IJNS7_ILi1EEESI_SI_EEESC_SE_Li128ELb1ELb1ELb1ELb0EEENS1_36VarlenDynamicPersistentTileSchedulerILi128ELi80ELi128ELi128ELb1ELb1ELb0ELb0ELb1ELb1EEEEEEEEEvNT_6ParamsE)
        /*017c*/ 	.word	0x00000000


	//----- nvinfo : EIATTR_REGCOUNT
	.align		4
.L_74:
        /*0180*/ 	.byte	0x04, 0x2f
        /*0182*/ 	.short	(.L_76 - .L_75)
	.align		4
.L_75:
        /*0184*/ 	.word	index@(_ZN7cutlass13device_kernelIN5flash19enable_sm80_to_sm89INS1_16FlashAttnFwdSm80INS1_25CollectiveMainloopFwdSm80ILi4ELi1ELb0EN4cute5tupleIJNS5_1CILi128EEENS7_ILi80EEENS7_ILi64EEEEEELi64ENS_10bfloat16_tEfNS_4arch4Sm80ELb0ELb0ELb1ELb1ELb0ELb0ELb1ELb1EEENS1_21CollectiveEpilogueFwdINS6_IJS8_SA_S9_EEENS6_IJNS7_ILi1EEESI_SI_EEESC_SE_Li128ELb1ELb1ELb1ELb0EEENS1_36VarlenDynamicPersistentTileSchedulerILi128ELi80ELi128ELi128ELb1ELb1ELb0ELb0ELb1ELb1EEEEEEEEEvNT_6ParamsE)
        /*0188*/ 	.word	0x00000004


	//----- nvinfo : EIATTR_FRAME_SIZE
	.align		4
.L_76:
        /*018c*/ 	.byte	0x04, 0x11
        /*018e*/ 	.short	(.L_78 - .L_77)
	.align		4
.L_77:
        /*0190*/ 	.word	index@(_ZN7cutlass13device_kernelIN5flash19enable_sm80_to_sm89INS1_16FlashAttnFwdSm80INS1_25CollectiveMainloopFwdSm80ILi4ELi1ELb0EN4cute5tupleIJNS5_1CILi128EEENS7_ILi80EEENS7_ILi64EEEEEELi64ENS_10bfloat16_tEfNS_4arch4Sm80ELb0ELb0ELb1ELb1ELb0ELb0ELb1ELb1EEENS1_21CollectiveEpilogueFwdINS6_IJS8_SA_S9_EEENS6_IJNS7_ILi1EEESI_SI_EEESC_SE_Li128ELb1ELb1ELb1ELb0EEENS1_36VarlenDynamicPersistentTileSchedulerILi128ELi80ELi128ELi128ELb1ELb1ELb0ELb0ELb1ELb1EEEEEEEEEvNT_6ParamsE)
        /*0194*/ 	.word	0x00000000


	//----- nvinfo : EIATTR_REGCOUNT
	.align		4
.L_78:
        /*0198*/ 	.byte	0x04, 0x2f
        /*019a*/ 	.short	(.L_80 - .L_79)
	.align		4
.L_79:
        /*019c*/ 	.word	index@(_ZN7cutlass13device_kernelIN5flash19enable_sm80_to_sm89INS1_16FlashAttnFwdSm80INS1_25CollectiveMainloopFwdSm80ILi4ELi1ELb0EN4cute5tupleIJNS5_1CILi128EEENS7_ILi112EEENS7_ILi64EEEEEELi64ENS_10bfloat16_tEfNS_4arch4Sm80ELb0ELb0ELb1ELb0ELb0ELb0ELb1ELb1EEENS1_21CollectiveEpilogueFwdINS6_IJS8_SA_S9_EEENS6_IJNS7_ILi1EEESI_SI_EEESC_SE_Li128ELb0ELb1ELb1ELb0EEENS1_19SingleTileSchedulerILb0ELb1ELb1ELi128EEEEEEEEEvNT_6ParamsE)
        /*01a0*/ 	.word	0x00000004


	//----- nvinfo : EIATTR_FRAME_SIZE
	.align		4
.L_80:
        /*01a4*/ 	.byte	0x04, 0x11
        /*01a6*/ 	.short	(.L_82 - .L_81)
	.align		4
.L_81:
        /*01a8*/ 	.word	index@(_ZN7cutlass13device_kernelIN5flash19enable_sm80_to_sm89INS1_16FlashAttnFwdSm80INS1_25CollectiveMainloopFwdSm80ILi4ELi1ELb0EN4cute5tupleIJNS5_1CILi128EEENS7_ILi112EEENS7_ILi64EEEEEELi64ENS_10bfloat16_tEfNS_4arch4Sm80ELb0ELb0ELb1ELb0ELb0ELb0ELb1ELb1EEENS1_21CollectiveEpilogueFwdINS6_IJS8_SA_S9_EEENS6_IJNS7_ILi1EEESI_SI_EEESC_SE_Li128ELb0ELb1ELb1ELb0EEENS1_19SingleTileSchedulerILb0ELb1ELb1ELi128EEEEEEEEEvNT_6ParamsE)
        /*01ac*/ 	.word	0x00000000


	//----- nvinfo : EIATTR_MIN_STACK_SIZE
	.align		4
.L_82:
        /*01b0*/ 	.byte	0x04, 0x12
        /*01b2*/ 	.short	(.L_84 - .L_83)
	.align		4
.L_83:
        /*01b4*/ 	.word	index@(_ZN7cutlass13device_kernelIN5flash19enable_sm80_to_sm89INS1_16FlashAttnFwdSm80INS1_25CollectiveMainloopFwdSm80ILi4ELi1ELb0EN4cute5tupleIJNS5_1CILi128EEENS7_ILi112EEENS7_ILi64EEEEEELi64ENS_10bfloat16_tEfNS_4arch4Sm80ELb0ELb0ELb1ELb0ELb0ELb0ELb1ELb1EEENS1_21CollectiveEpilogueFwdINS6_IJS8_SA_S9_EEENS6_IJNS7_ILi1EEESI_SI_EEESC_SE_Li128ELb0ELb1ELb1ELb0EEENS1_19SingleTileSchedulerILb0ELb1ELb1ELi128EEEEEEEEEvNT_6ParamsE)
        /*01b8*/ 	.word	0x00000000


	//----- nvinfo : EIATTR_MIN_STACK_SIZE
	.align		4
.L_84:
        /*01bc*/ 	.byte	0x04, 0x12
        /*01be*/ 	.short	(.L_86 - .L_85)
	.align		4
.L_85:
        /*01c0*/ 	.word	index@(_ZN7cutlass13device_kernelIN5flash19enable_sm80_to_sm89INS1_16FlashAttnFwdSm80INS1_25CollectiveMainloopFwdSm80ILi4ELi1ELb0EN4cute5tupleIJNS5_1CILi128EEENS7_ILi80EEENS7_ILi64EEEEEELi64ENS_10bfloat16_tEfNS_4arch4Sm80ELb0ELb0ELb1ELb1ELb0ELb0ELb1ELb1EEENS1_21CollectiveEpilogueFwdINS6_IJS8_SA_S9_EEENS6_IJNS7_ILi1EEESI_SI_EEESC_SE_Li128ELb1ELb1ELb1ELb0EEENS1_36VarlenDynamicPersistentTileSchedulerILi128ELi80ELi128ELi128ELb1ELb1ELb0ELb0ELb1ELb1EEEEEEEEEvNT_6ParamsE)
        /*01c4*/ 	.word	0x00000000


	//----- nvinfo : EIATTR_MIN_STACK_SIZE
	.align		4
.L_86:
        /*01c8*/ 	.byte	0x04, 0x12
        /*01ca*/ 	.short	(.L_88 - .L_87)
	.align		4
.L_87:
        /*01cc*/ 	.word	index@(_ZN7cutlass13device_kernelIN5flash19enable_sm80_to_sm89INS1_16FlashAttnFwdSm80INS1_25CollectiveMainloopFwdSm80ILi4ELi1ELb0EN4cute5tupleIJNS5_1CILi128EEENS7_ILi80EEENS7_ILi64EEEEEELi64ENS_10bfloat16_tEfNS_4arch4Sm80ELb0ELb0ELb1ELb1ELb0ELb1ELb1ELb1EEENS1_21CollectiveEpilogueFwdINS6_IJS8_SA_S9_EEENS6_IJNS7_ILi1EEESI_SI_EEESC_SE_Li128ELb1ELb1ELb1ELb0EEENS1_36VarlenDynamicPersistentTileSchedulerILi128ELi80ELi128ELi128ELb1ELb1ELb0ELb0ELb1ELb1EEEEEEEEEvNT_6ParamsE)
        /*01d0*/ 	.word	0x00000000


	//----- nvinfo : EIATTR_MIN_STACK_SIZE
	.align		4
.L_88:
        /*01d4*/ 	.byte	0x04, 0x12
        /*01d6*/ 	.short	(.L_90 - .L_89)
	.align		4
.L_89:
        /*01d8*/ 	.word	index@(_ZN7cutlass13device_kernelIN5flash19enable_sm80_to_sm89INS1_16FlashAttnFwdSm80INS1_25CollectiveMainloopFwdSm80ILi4ELi1ELb0EN4cute5tupleIJNS5_1CILi128EEENS7_ILi96EEENS7_ILi64EEEEEELi64ENS_10bfloat16_tEfNS_4arch4Sm80ELb0ELb1ELb1ELb0ELb0ELb0ELb1ELb1EEENS1_21CollectiveEpilogueFwdINS6_IJS8_SA_S9_EEENS6_IJNS7_ILi1EEESI_SI_EEESC_SE_Li128ELb0ELb1ELb1ELb0EEENS1_19SingleTileSchedulerILb0ELb1ELb1ELi128EEEEEEEEEvNT_6ParamsE)
        /*01dc*/ 	.word	0x00000000


	//----- nvinfo : EIATTR_MIN_STACK_SIZE
	.align		4
.L_90:
        /*01e0*/ 	.byte	0x04, 0x12
        /*01e2*/ 	.short	(.L_92 - .L_91)
	.align		4
.L_91:
        /*01e4*/ 	.word	index@(_ZN7cutlass13device_kernelIN5flash19enable_sm80_to_sm89INS1_16FlashAttnFwdSm80INS1_25CollectiveMainloopFwdSm80ILi4ELi1ELb0EN4cute5tupleIJNS5_1CILi128EEENS7_ILi80EEENS7_ILi64EEEEEELi64ENS_10bfloat16_tEfNS_4arch4Sm80ELb0ELb1ELb1ELb1ELb0ELb0ELb1ELb1EEENS1_21CollectiveEpilogueFwdINS6_IJS8_SA_S9_EEENS6_IJNS7_ILi1EEESI_SI_EEESC_SE_Li128ELb1ELb1ELb1ELb0EEENS1_36VarlenDynamicPersistentTileSchedulerILi128ELi80ELi128ELi128ELb1ELb1ELb0ELb1ELb0ELb1EEEEEEEEEvNT_6ParamsE)
        /*01e8*/ 	.word	0x00000000


	//----- nvinfo : EIATTR_MIN_STACK_SIZE
	.align		4
.L_92:
        /*01ec*/ 	.byte	0x04, 0x12
        /*01ee*/ 	.short	(.L_94 - .L_93)
	.align		4
.L_93:
        /*01f0*/ 	.word	index@(_ZN7cutlass13device_kernelIN5flash19enable_sm80_to_sm89INS1_16FlashAttnFwdSm80INS1_25CollectiveMainloopFwdSm80ILi4ELi1ELb0EN4cute5tupleIJNS5_1CILi128EEENS7_ILi80EEENS7_ILi64EEEEEELi64ENS_10bfloat16_tEfNS_4arch4Sm80ELb0ELb1ELb1ELb1ELb0ELb1ELb1ELb1EEENS1_21CollectiveEpilogueFwdINS6_IJS8_SA_S9_EEENS6_IJNS7_ILi1EEESI_SI_EEESC_SE_Li128ELb1ELb1ELb1ELb0EEENS1_36VarlenDynamicPersistentTileSchedulerILi128ELi80ELi128ELi128ELb1ELb1ELb0ELb1ELb0ELb1EEEEEEEEEvNT_6ParamsE)
        /*01f4*/ 	.word	0x00000000


	//----- nvinfo : EIATTR_MIN_STACK_SIZE
	.align		4
.L_94:
        /*01f8*/ 	.byte	0x04, 0x12
        /*01fa*/ 	.short	(.L_96 - .L_95)
	.align		4
.L_95:
        /*01fc*/ 	.word	index@(_ZN7cutlass13device_kernelIN5flash19enable_sm80_to_sm89INS1_16FlashAttnFwdSm80INS1_25CollectiveMainloopFwdSm80ILi4ELi1ELb0EN4cute5tupleIJNS5_1CILi128EEENS7_ILi112EEENS7_ILi64EEEEEELi64ENS_10bfloat16_tEfNS_4arch4Sm80ELb1ELb0ELb1ELb0ELb0ELb0ELb1ELb1EEENS1_21CollectiveEpilogueFwdINS6_IJS8_SA_S9_EEENS6_IJNS7_ILi1EEESI_SI_EEESC_SE_Li128ELb0ELb1ELb1ELb0EEENS1_30DynamicPersistentTileSchedulerILi128ELi128ELb1ELb1ELb0EEEEEEEEEvNT_6ParamsE)
        /*0200*/ 	.word	0x00000000


	//----- nvinfo : EIATTR_MIN_STACK_SIZE
	.align		4
.L_96:
        /*0204*/ 	.byte	0x04, 0x12
        /*0206*/ 	.short	(.L_98 - .L_97)
	.align		4
.L_97:
        /*0208*/ 	.word	index@(_ZN7cutlass13device_kernelIN5flash19enable_sm80_to_sm89INS1_16FlashAttnFwdSm80INS1_25CollectiveMainloopFwdSm80ILi4ELi1ELb0EN4cute5tupleIJNS5_1CILi128EEENS7_ILi80EEENS7_ILi64EEEEEELi64ENS_10bfloat16_tEfNS_4arch4Sm80ELb1ELb0ELb1ELb1ELb0ELb0ELb1ELb1EEENS1_21CollectiveEpilogueFwdINS6_IJS8_SA_S9_EEENS6_IJNS7_ILi1EEESI_SI_EEESC_SE_Li128ELb1ELb1ELb1ELb0EEENS1_36VarlenDynamicPersistentTileSchedulerILi128ELi80ELi128ELi128ELb1ELb1ELb0ELb1ELb1ELb1EEEEEEEEEvNT_6ParamsE)
        /*020c*/ 	.word	0x00000000


	//----- nvinfo : EIATTR_MIN_STACK_SIZE
	.align		4
.L_98:
        /*0210*/ 	.byte	0x04, 0x12
        /*0212*/ 	.short	(.L_100 - .L_99)
	.align		4
.L_99:
        /*0214*/ 	.word	index@(_ZN7cutlass13device_kernelIN5flash19enable_sm80_to_sm89INS1_16FlashAttnFwdSm80INS1_25CollectiveMainloopFwdSm80ILi4ELi1ELb0EN4cute5tupleIJNS5_1CILi128EEENS7_ILi80EEENS7_ILi64EEEEEELi64ENS_10bfloat16_tEfNS_4arch4Sm80ELb1ELb0ELb1ELb1ELb0ELb1ELb1ELb1EEENS1_21CollectiveEpilogueFwdINS6_IJS8_SA_S9_EEENS6_IJNS7_ILi1EEESI_SI_EEESC_SE_Li128ELb1ELb1ELb1ELb0EEENS1_36VarlenDynamicPersistentTileSchedulerILi128ELi80ELi128ELi128ELb1ELb1ELb0ELb1ELb1ELb1EEEEEEEEEvNT_6ParamsE)
        /*0218*/ 	.word	0x00000000


	//----- nvinfo : EIATTR_MIN_STACK_SIZE
	.align		4
.L_100:
        /*021c*/ 	.byte	0x04, 0x12
        /*021e*/ 	.short	(.L_102 - .L_101)
	.align		4
.L_101:
        /*0220*/ 	.word	index@(_ZN7cutlass13device_kernelIN5flash19enable_sm80_to_sm89INS1_16FlashAttnFwdSm80INS1_25CollectiveMainloopFwdSm80ILi4ELi1ELb0EN4cute5tupleIJNS5_1CILi128EEENS7_ILi112EEENS7_ILi64EEEEEELi64ENS_10bfloat16_tEfNS_4arch4Sm80ELb0ELb0ELb0ELb0ELb0ELb0ELb1ELb1EEENS1_21CollectiveEpilogueFwdINS6_IJS8_SA_S9_EEENS6_IJNS7_ILi1EEESI_SI_EEESC_SE_Li128ELb0ELb1ELb1ELb0EEENS1_19SingleTileSchedulerILb0ELb1ELb1ELi128EEEEEEEEEvNT_6ParamsE)
        /*0224*/ 	.word	0x00000000


	//----- nvinfo : EIATTR_MIN_STACK_SIZE
	.align		4
.L_102:
        /*0228*/ 	.byte	0x04, 0x12
        /*022a*/ 	.short	(.L_104 - .L_103)
	.align		4
.L_103:
        /*022c*/ 	.word	index@(_ZN7cutlass13device_kernelIN5flash19enable_sm80_to_sm89INS1_16FlashAttnFwdSm80INS1_25CollectiveMainloopFwdSm80ILi4ELi1ELb0EN4cute5tupleIJNS5_1CILi128EEENS7_ILi80EEENS7_ILi64EEEEEELi64ENS_10bfloat16_tEfNS_4arch4Sm80ELb0ELb0ELb0ELb1ELb0ELb0ELb1ELb1EEENS1_21CollectiveEpilogueFwdINS6_IJS8_SA_S9_EEENS6_IJNS7_ILi1EEESI_SI_EEESC_SE_Li128ELb1ELb1ELb1ELb0EEENS1_36VarlenDynamicPersistentTileSchedulerILi128ELi80ELi128ELi128ELb1ELb1ELb0ELb0ELb1ELb1EEEEEEEEEvNT_6ParamsE)
        /*0230*/ 	.word	0x00000000


	//----- nvinfo : EIATTR_MIN_STACK_SIZE
	.align		4
.L_104:
        /*0234*/ 	.byte	0x04, 0x12
        /*0236*/ 	.short	(.L_106 - .L_105)
	.align		4
.L_105:
        /*0238*/ 	.word	index@(_ZN7cutlass13device_kernelIN5flash19enable_sm80_to_sm89INS1_16FlashAttnFwdSm80INS1_25CollectiveMainloopFwdSm80ILi4ELi1ELb0EN4cute5tupleIJNS5_1CILi128EEENS7_ILi80EEENS7_ILi64EEEEEELi64ENS_10bfloat16_tEfNS_4arch4Sm80ELb0ELb0ELb0ELb1ELb0ELb1ELb1ELb1EEENS1_21CollectiveEpilogueFwdINS6_IJS8_SA_S9_EEENS6_IJNS7_ILi1EEESI_SI_EEESC_SE_Li128ELb1ELb1ELb1ELb0EEENS1_36VarlenDynamicPersistentTileSchedulerILi128ELi80ELi128ELi128ELb1ELb1ELb0ELb0ELb1ELb1EEEEEEEEEvNT_6ParamsE)
        /*023c*/ 	.word	0x00000000


	//----- nvinfo : EIATTR_MIN_STACK_SIZE
	.align		4
.L_106:
        /*0240*/ 	.byte	0x04, 0x12
        /*0242*/ 	.short	(.L_108 - .L_107)
	.align		4
.L_107:
        /*0244*/ 	.word	index@(_ZN7cutlass13device_kernelIN5flash19enable_sm80_to_sm89INS1_16FlashAttnFwdSm80INS1_25CollectiveMainloopFwdSm80ILi4ELi1ELb0EN4cute5tupleIJNS5_1CILi128EEENS7_ILi96EEENS7_ILi64EEEEEELi64ENS_10bfloat16_tEfNS_4arch4Sm80ELb0ELb1ELb0ELb0ELb0ELb0ELb1ELb1EEENS1_21CollectiveEpilogueFwdINS6_IJS8_SA_S9_EEENS6_IJNS7_ILi1EEESI_SI_EEESC_SE_Li128ELb0ELb1ELb1ELb0EEENS1_19SingleTileSchedulerILb0ELb1ELb1ELi128EEEEEEEEEvNT_6ParamsE)
        /*0248*/ 	.word	0x00000000


	//----- nvinfo : EIATTR_MIN_STACK_SIZE
	.align		4
.L_108:
        /*024c*/ 	.byte	0x04, 0x12
        /*024e*/ 	.short	(.L_110 - .L_109)
	.align		4
.L_109:
        /*0250*/ 	.word	index@(_ZN7cutlass13device_kernelIN5flash19enable_sm80_to_sm89INS1_16FlashAttnFwdSm80INS1_25CollectiveMainloopFwdSm80ILi4ELi1ELb0EN4cute5tupleIJNS5_1CILi128EEENS7_ILi80EEENS7_ILi64EEEEEELi64ENS_10bfloat16_tEfNS_4arch4Sm80ELb0ELb1ELb0ELb1ELb0ELb0ELb1ELb1EEENS1_21CollectiveEpilogueFwdINS6_IJS8_SA_S9_EEENS6_IJNS7_ILi1EEESI_SI_EEESC_SE_Li128ELb1ELb1ELb1ELb0EEENS1_36VarlenDynamicPersistentTileSchedulerILi128ELi80ELi128ELi128ELb1ELb1ELb0ELb1ELb0ELb1EEEEEEEEEvNT_6ParamsE)
        /*0254*/ 	.word	0x00000000


	//----- nvinfo : EIATTR_MIN_STACK_SIZE
	.align		4
.L_110:
        /*0258*/ 	.byte	0x04, 0x12
        /*025a*/ 	.short	(.L_112 - .L_111)
	.align		4
.L_111:
        /*025c*/ 	.word	index@(_ZN7cutlass13device_kernelIN5flash19enable_sm80_to_sm89INS1_16FlashAttnFwdSm80INS1_25CollectiveMainloopFwdSm80ILi4ELi1ELb0EN4cute5tupleIJNS5_1CILi128EEENS7_ILi80EEENS7_ILi64EEEEEELi64ENS_10bfloat16_tEfNS_4arch4Sm80ELb0ELb1ELb0ELb1ELb0ELb1ELb1ELb1EEENS1_21CollectiveEpilogueFwdINS6_IJS8_SA_S9_EEENS6_IJNS7_ILi1EEESI_SI_EEESC_SE_Li128ELb1ELb1ELb1ELb0EEENS1_36VarlenDynamicPersistentTileSchedulerILi128ELi80ELi128ELi128ELb1ELb1ELb0ELb1ELb0ELb1EEEEEEEEEvNT_6ParamsE)
        /*0260*/ 	.word	0x00000000


	//----- nvinfo : EIATTR_MIN_STACK_SIZE
	.align		4
.L_112:
        /*0264*/ 	.byte	0x04, 0x12
        /*0266*/ 	.short	(.L_114 - .L_113)
	.align		4
.L_113:
        /*0268*/ 	.word	index@(_ZN7cutlass13device_kernelIN5flash19enable_sm80_to_sm89INS1_16FlashAttnFwdSm80INS1_25CollectiveMainloopFwdSm80ILi4ELi1ELb0EN4cute5tupleIJNS5_1CILi128EEENS7_ILi112EEENS7_ILi64EEEEEELi64ENS_10bfloat16_tEfNS_4arch4Sm80ELb1ELb0ELb0ELb0ELb0ELb0ELb1ELb1EEENS1_21CollectiveEpilogueFwdINS6_IJS8_SA_S9_EEENS6_IJNS7_ILi1EEESI_SI_EEESC_SE_Li128ELb0ELb1ELb1ELb0EEENS1_30DynamicPersistentTileSchedulerILi128ELi128ELb1ELb1ELb0EEEEEEEEEvNT_6ParamsE)
        /*026c*/ 	.word	0x00000000


	//----- nvinfo : EIATTR_MIN_STACK_SIZE
	.align		4
.L_114:
        /*0270*/ 	.byte	0x04, 0x12
        /*0272*/ 	.short	(.L_116 - .L_115)
	.align		4
.L_115:
        /*0274*/ 	.word	index@(_ZN7cutlass13device_kernelIN5flash19enable_sm80_to_sm89INS1_16FlashAttnFwdSm80INS1_25CollectiveMainloopFwdSm80ILi4ELi1ELb0EN4cute5tupleIJNS5_1CILi128EEENS7_ILi80EEENS7_ILi64EEEEEELi64ENS_10bfloat16_tEfNS_4arch4Sm80ELb1ELb0ELb0ELb1ELb0ELb0ELb1ELb1EEENS1_21CollectiveEpilogueFwdINS6_IJS8_SA_S9_EEENS6_IJNS7_ILi1EEESI_SI_EEESC_SE_Li128ELb1ELb1ELb1ELb0EEENS1_36VarlenDynamicPersistentTileSchedulerILi128ELi80ELi128ELi128ELb1ELb1ELb0ELb1ELb1ELb1EEEEEEEEEvNT_6ParamsE)
        /*0278*/ 	.word	0x00000000


	//----- nvinfo : EIATTR_MIN_STACK_SIZE
	.align		4
.L_116:
        /*027c*/ 	.byte	0x04, 0x12
        /*027e*/ 	.short	(.L_118 - .L_117)
	.align		4
.L_117:
        /*0280*/ 	.word	index@(_ZN7cutlass13device_kernelIN5flash19enable_sm80_to_sm89INS1_16FlashAttnFwdSm80INS1_25CollectiveMainloopFwdSm80ILi4ELi1ELb0EN4cute5tupleIJNS5_1CILi128EEENS7_ILi80EEENS7_ILi64EEEEEELi64ENS_10bfloat16_tEfNS_4arch4Sm80ELb1ELb0ELb0ELb1ELb0ELb1ELb1ELb1EEENS1_21CollectiveEpilogueFwdINS6_IJS8_SA_S9_EEENS6_IJNS7_ILi1EEESI_SI_EEESC_SE_Li128ELb1ELb1ELb1ELb0EEENS1_36VarlenDynamicPersistentTileSchedulerILi128ELi80ELi128ELi128ELb1ELb1ELb0ELb1ELb1ELb1EEEEEEEEEvNT_6ParamsE)
        /*0284*/ 	.word	0x00000000
.L_118:


//--------------------- .nv.compat                --------------------------
	.section	.nv.compat,"",@"SHT_CUDA_COMPAT_INFO"
	.align	4
        /*0000*/ 	.byte	0x02, 0x09, 0x01, 0x00, 0x02, 0x02, 0x01, 0x00, 0x02, 0x05, 0x05, 0x00, 0x03, 0x07, 0x01, 0x01
        /*0010*/ 	.byte	0x02, 0x03, 0x00, 0x00, 0x02, 0x06, 0x01, 0x00, 0x04, 0x0b, 0x08, 0x00, 0x09, 0x00, 0x00, 0x00
        /*0020*/ 	.byte	0x00, 0x00, 0x00, 0x00


//--------------------- .nv.info._ZN7cutlass13device_kernelIN5flash19enable_sm80_to_sm89INS1_16FlashAttnFwdSm80INS1_25CollectiveMainloopFwdSm80ILi4ELi1ELb0EN4cute5tupleIJNS5_1CILi128EEENS7_ILi112EEENS7_ILi64EEEEEELi64ENS_10bfloat16_tEfNS_4arch4Sm80ELb0ELb0ELb1ELb0ELb0ELb0ELb1ELb1EEENS1_21CollectiveEpilogueFwdINS6_IJS8_SA_S9_EEENS6_IJNS7_ILi1EEESI_SI_EEESC_SE_Li128ELb0ELb1ELb1ELb0EEENS1_19SingleTileSchedulerILb0ELb1ELb1ELi128EEEEEEEEEvNT_6ParamsE --------------------------
	.section	.nv.info._ZN7cutlass13device_kernelIN5flash19enable_sm80_to_sm89INS1_16FlashAttnFwdSm80INS1_25CollectiveMainloopFwdSm80ILi4ELi1ELb0EN4cute5tupleIJNS5_1CILi128EEENS7_ILi112EEENS7_ILi64EEEEEELi64ENS_10bfloat16_tEfNS_4arch4Sm80ELb0ELb0ELb1ELb0ELb0ELb0ELb1ELb1EEENS1_21CollectiveEpilogueFwdINS6_IJS8_SA_S9_EEENS6_IJNS7_ILi1EEESI_SI_EEESC_SE_Li128ELb0ELb1ELb1ELb0EEENS1_19SingleTileSchedulerILb0ELb1ELb1ELi128EEEEEEEEEvNT_6ParamsE,"",@"SHT_CUDA_INFO"
	.sectionflags	@""
	.align	4


	//----- nvinfo : EIATTR_CUDA_API_VERSION
	.align		4
        /*0000*/ 	.byte	0x04, 0x37
        /*0002*/ 	.short	(.L_120 - .L_119)
.L_119:
        /*0004*/ 	.word	0x00000082


	//----- nvinfo : EIATTR_KPARAM_INFO
	.align		4
.L_120:
        /*0008*/ 	.byte	0x04, 0x17
        /*000a*/ 	.short	(.L_122 - .L_121)
.L_121:
        /*000c*/ 	.word	0x00000000
        /*0010*/ 	.short	0x0000
        /*0012*/ 	.short	0x0000
        /*0014*/ 	.byte	0x00, 0xf0, 0x61, 0x10


	//----- nvinfo : EIATTR_SPARSE_MMA_MASK
	.align		4
.L_122:
        /*0018*/ 	.byte	0x03, 0x50
        /*001a*/ 	.short	0x0000


	//----- nvinfo : EIATTR_MAXREG_COUNT
	.align		4
        /*001c*/ 	.byte	0x03, 0x1b
        /*001e*/ 	.short	0x00ff


	//----- nvinfo : EIATTR_MERCURY_ISA_VERSION
	.align		4
        /*0020*/ 	.byte	0x03, 0x5f
        /*0022*/ 	.short	0x0101


	//----- nvinfo : EIATTR_VRC_CTA_INIT_COUNT
	.align		4
        /*0024*/ 	.byte	0x02, 0x4a
	.zero		1
	.zero		1


	//----- nvinfo : EIATTR_EXIT_INSTR_OFFSETS
	.align		4
        /*0028*/ 	.byte	0x04, 0x1c
        /*002a*/ 	.short	(.L_124 - .L_123)


	//   ....[0]....
.L_123:
        /*002c*/ 	.word	0x00000010


	//----- nvinfo : EIATTR_MAX_THREADS
	.align		4
.L_124:
        /*0030*/ 	.byte	0x04, 0x05
        /*0032*/ 	.short	(.L_126 - .L_125)
.L_125:
        /*0034*/ 	.word	0x00000080
        /*0038*/ 	.word	0x00000001
        /*003c*/ 	.word	0x00000001


	//----- nvinfo : EIATTR_CBANK_PARAM_SIZE
	.align		4
.L_126:
        /*0040*/ 	.byte	0x03, 0x19
        /*0042*/ 	.short	0x0418


	//----- nvinfo : EIATTR_PARAM_CBANK
	.align		4
        /*0044*/ 	.byte	0x04, 0x0a
        /*0046*/ 	.short	(.L_128 - .L_127)
	.align		4
.L_127:
        /*0048*/ 	.word	index@(.nv.constant0._ZN7cutlass13device_kernelIN5flash19enable_sm80_to_sm89INS1_16FlashAttnFwdSm80INS1_25CollectiveMainloopFwdSm80ILi4ELi1ELb0EN4cute5tupleIJNS5_1CILi128EEENS7_ILi112EEENS7_ILi64EEEEEELi64ENS_10bfloat16_tEfNS_4arch4Sm80ELb0ELb0ELb1ELb0ELb0ELb0ELb1ELb1EEENS1_21CollectiveEpilogueFwdINS6_IJS8_SA_S9_EEENS6_IJNS7_ILi1EEESI_SI_EEESC_SE_Li128ELb0ELb1ELb1ELb0EEENS1_19SingleTileSchedulerILb0ELb1ELb1ELi128EEEEEEEEEvNT_6ParamsE)
        /*004c*/ 	.short	0x0380
        /*004e*/ 	.short	0x0418


	//----- nvinfo : EIATTR_SW_WAR
	.align		4
.L_128:
        /*0050*/ 	.byte	0x04, 0x36
        /*0052*/ 	.short	(.L_130 - .L_129)
.L_129:
        /*0054*/ 	.word	0x00000008
.L_130:


//--------------------- .nv.info._ZN7cutlass13device_kernelIN5flash19enable_sm80_to_sm89INS1_16FlashAttnFwdSm80INS1_25CollectiveMainloopFwdSm80ILi4ELi1ELb0EN4cute5tupleIJNS5_1CILi128EEENS7_ILi80EEENS7_ILi64EEEEEELi64ENS_10bfloat16_tEfNS_4arch4Sm80ELb0ELb0ELb1ELb1ELb0ELb0ELb1ELb1EEENS1_21CollectiveEpilogueFwdINS6_IJS8_SA_S9_EEENS6_IJNS7_ILi1EEESI_SI_EEESC_SE_Li128ELb1ELb1ELb1ELb0EEENS1_36VarlenDynamicPersistentTileSchedulerILi128ELi80ELi128ELi128ELb1ELb1ELb0ELb0ELb1ELb1EEEEEEEEEvNT_6ParamsE --------------------------
	.section	.nv.info._ZN7cutlass13device_kernelIN5flash19enable_sm80_to_sm89INS1_16FlashAttnFwdSm80INS1_25CollectiveMainloopFwdSm80ILi4ELi1ELb0EN4cute5tupleIJNS5_1CILi128EEENS7_ILi80EEENS7_ILi64EEEEEELi64ENS_10bfloat16_tEfNS_4arch4Sm80ELb0ELb0ELb1ELb1ELb0ELb0ELb1ELb1EEENS1_21CollectiveEpilogueFwdINS6_IJS8_SA_S9_EEENS6_IJNS7_ILi1EEESI_SI_EEESC_SE_Li128ELb1ELb1ELb1ELb0EEENS1_36VarlenDynamicPersistentTileSchedulerILi128ELi80ELi128ELi128ELb1ELb1ELb0ELb0ELb1ELb1EEEEEEEEEvNT_6ParamsE,"",@"SHT_CUDA_INFO"
	.sectionflags	@""
	.align	4


	//----- nvinfo : EIATTR_CUDA_API_VERSION
	.align		4
        /*0000*/ 	.byte	0x04, 0x37
        /*0002*/ 	.short	(.L_132 - .L_131)
.L_131:
        /*0004*/ 	.word	0x00000082


	//----- nvinfo : EIATTR_KPARAM_INFO
	.align		4
.L_132:
        /*0008*/ 	.byte	0x04, 0x17
        /*000a*/ 	.short	(.L_134 - .L_133)
.L_133:
        /*000c*/ 	.word	0x00000000
        /*0010*/ 	.short	0x0000
        /*0012*/ 	.short	0x0000
        /*0014*/ 	.byte	0x00, 0xf0, 0xe1, 0x10


	//----- nvinfo : EIATTR_SPARSE_MMA_MASK
	.align		4
.L_134:
        /*0018*/ 	.byte	0x03, 0x50
        /*001a*/ 	.short	0x0000


	//----- nvinfo : EIATTR_MAXREG_COUNT
	.align		4
        /*001c*/ 	.byte	0x03, 0x1b
        /*001e*/ 	.short	0x00ff


	//----- nvinfo : EIATTR_MERCURY_ISA_VERSION
	.align		4
        /*0020*/ 	.byte	0x03, 0x5f
        /*0022*/ 	.short	0x0101


	//----- nvinfo : EIATTR_VRC_CTA_INIT_COUNT
	.align		4
        /*0024*/ 	.byte	0x02, 0x4a
	.zero		1
	.zero		1


	//----- nvinfo : EIATTR_EXIT_INSTR_OFFSETS
	.align		4
        /*0028*/ 	.byte	0x04, 0x1c
        /*002a*/ 	.short	(.L_136 - .L_135)


	//   ....[0]....
.L_135:
        /*002c*/ 	.word	0x00000010


	//----- nvinfo : EIATTR_MAX_THREADS
	.align		4
.L_136:
        /*0030*/ 	.byte	0x04, 0x05
        /*0032*/ 	.short	(.L_138 - .L_137)
.L_137:
        /*0034*/ 	.word	0x00000080
        /*0038*/ 	.word	0x00000001
        /*003c*/ 	.word	0x00000001


	//----- nvinfo : EIATTR_CBANK_PARAM_SIZE
	.align		4
.L_138:
        /*0040*/ 	.byte	0x03, 0x19
        /*0042*/ 	.short	0x0438


	//----- nvinfo : EIATTR_PARAM_CBANK
	.align		4
        /*0044*/ 	.byte	0x04, 0x0a
        /*0046*/ 	.short	(.L_140 - .L_139)
	.align		4
.L_139:
        /*0048*/ 	.word	index@(.nv.constant0._ZN7cutlass13device_kernelIN5flash19enable_sm80_to_sm89INS1_16FlashAttnFwdSm80INS1_25CollectiveMainloopFwdSm80ILi4ELi1ELb0EN4cute5tupleIJNS5_1CILi128EEENS7_ILi80EEENS7_ILi64EEEEEELi64ENS_10bfloat16_tEfNS_4arch4Sm80ELb0ELb0ELb1ELb1ELb0ELb0ELb1ELb1EEENS1_21CollectiveEpilogueFwdINS6_IJS8_SA_S9_EEENS6_IJNS7_ILi1EEESI_SI_EEESC_SE_Li128ELb1ELb1ELb1ELb0EEENS1_36VarlenDynamicPersistentTileSchedulerILi128ELi80ELi128ELi128ELb1ELb1ELb0ELb0ELb1ELb1EEEEEEEEEvNT_6ParamsE)
        /*004c*/ 	.short	0x0380
        /*004e*/ 	.short	0x0438


	//----- nvinfo : EIATTR_SW_WAR
	.align		4
.L_140:
        /*0050*/ 	.byte	0x04, 0x36
        /*0052*/ 	.short	(.L_142 - .L_141)
.L_141:
        /*0054*/ 	.word	0x00000008
.L_142:


//--------------------- .nv.info._ZN7cutlass13device_kernelIN5flash19enable_sm80_to_sm89INS1_16FlashAttnFwdSm80INS1_25CollectiveMainloopFwdSm80ILi4ELi1ELb0EN4cute5tupleIJNS5_1CILi128EEENS7_ILi80EEENS7_ILi64EEEEEELi64ENS_10bfloat16_tEfNS_4arch4Sm80ELb0ELb0ELb1ELb1ELb0ELb1ELb1ELb1EEENS1_21CollectiveEpilogueFwdINS6_IJS8_SA_S9_EEENS6_IJNS7_ILi1EEESI_SI_EEESC_SE_Li128ELb1ELb1ELb1ELb0EEENS1_36VarlenDynamicPersistentTileSchedulerILi128ELi80ELi128ELi128ELb1ELb1ELb0ELb0ELb1ELb1EEEEEEEEEvNT_6ParamsE --------------------------
	.section	.nv.info._ZN7cutlass13device_kernelIN5flash19enable_sm80_to_sm89INS1_16FlashAttnFwdSm80INS1_25CollectiveMainloopFwdSm80ILi4ELi1ELb0EN4cute5tupleIJNS5_1CILi128EEENS7_ILi80EEENS7_ILi64EEEEEELi64ENS_10bfloat16_tEfNS_4arch4Sm80ELb0ELb0ELb1ELb1ELb0ELb1ELb1ELb1EEENS1_21CollectiveEpilogueFwdINS6_IJS8_SA_S9_EEENS6_IJNS7_ILi1EEESI_SI_EEESC_SE_Li128ELb1ELb1ELb1ELb0EEENS1_36VarlenDynamicPersistentTileSchedulerILi128ELi80ELi128ELi128ELb1ELb1ELb0ELb0ELb1ELb1EEEEEEEEEvNT_6ParamsE,"",@"SHT_CUDA_INFO"
	.sectionflags	@""
	.align	4


	//----- nvinfo : EIATTR_CUDA_API_VERSION
	.align		4
        /*0000*/ 	.byte	0x04, 0x37
        /*0002*/ 	.short	(.L_144 - .L_143)
.L_143:
        /*0004*/ 	.word	0x00000082


	//----- nvinfo : EIATTR_KPARAM_INFO
	.align		4
.L_144:
        /*0008*/ 	.byte	0x04, 0x17
        /*000a*/ 	.short	(.L_146 - .L_145)
.L_145:
        /*000c*/ 	.word	0x00000000
        /*0010*/ 	.short	0x0000
        /*0012*/ 	.short	0x0000
        /*0014*/ 	.byte	0x00, 0xf0, 0xe1, 0x10


	//----- nvinfo : EIATTR_SPARSE_MMA_MASK
	.align		4
.L_146:
        /*0018*/ 	.byte	0x03, 0x50
        /*001a*/ 	.short	0x0000


	//----- nvinfo : EIATTR_MAXREG_COUNT
	.align		4
        /*001c*/ 	.byte	0x03, 0x1b
        /*001e*/ 	.short	0x00ff


	//----- nvinfo : EIATTR_MERCURY_ISA_VERSION
	.align		4
        /*0020*/ 	.byte	0x03, 0x5f
        /*0022*/ 	.short	0x0101


	//----- nvinfo : EIATTR_VRC_CTA_INIT_COUNT
	.align		4
        /*0024*/ 	.byte	0x02, 0x4a
	.zero		1
	.zero		1


	//----- nvinfo : EIATTR_EXIT_INSTR_OFFSETS
	.align		4
        /*0028*/ 	.byte	0x04, 0x1c
        /*002a*/ 	.short	(.L_148 - .L_147)


	//   ....[0]....
.L_147:
        /*002c*/ 	.word	0x00000010


	//----- nvinfo : EIATTR_MAX_THREADS
	.align		4
.L_148:
        /*0030*/ 	.byte	0x04, 0x05
        /*0032*/ 	.short	(.L_150 - .L_149)
.L_149:
        /*0034*/ 	.word	0x00000080
        /*0038*/ 	.word	0x00000001
        /*003c*/ 	.word	0x00000001


	//----- nvinfo : EIATTR_CBANK_PARAM_SIZE
	.align		4
.L_150:
        /*0040*/ 	.byte	0x03, 0x19
        /*0042*/ 	.short	0x0438


	//----- nvinfo : EIATTR_PARAM_CBANK
	.align		4
        /*0044*/ 	.byte	0x04, 0x0a
        /*0046*/ 	.short	(.L_152 - .L_151)
	.align		4
.L_151:
        /*0048*/ 	.word	index@(.nv.constant0._ZN7cutlass13device_kernelIN5flash19enable_sm80_to_sm89INS1_16FlashAttnFwdSm80INS1_25CollectiveMainloopFwdSm80ILi4ELi1ELb0EN4cute5tupleIJNS5_1CILi128EEENS7_ILi80EEENS7_ILi64EEEEEELi64ENS_10bfloat16_tEfNS_4arch4Sm80ELb0ELb0ELb1ELb1ELb0ELb1ELb1ELb1EEENS1_21CollectiveEpilogueFwdINS6_IJS8_SA_S9_EEENS6_IJNS7_ILi1EEESI_SI_EEESC_SE_Li128ELb1ELb1ELb1ELb0EEENS1_36VarlenDynamicPersistentTileSchedulerILi128ELi80ELi128ELi128ELb1ELb1ELb0ELb0ELb1ELb1EEEEEEEEEvNT_6ParamsE)
        /*004c*/ 	.short	0x0380
        /*004e*/ 	.short	0x0438


	//----- nvinfo : EIATTR_SW_WAR
	.align		4
.L_152:
        /*0050*/ 	.byte	0x04, 0x36
        /*0052*/ 	.short	(.L_154 - .L_153)
.L_153:
        /*0054*/ 	.word	0x00000008
.L_154:


//--------------------- .nv.info._ZN7cutlass13device_kernelIN5flash19enable_sm80_to_sm89INS1_16FlashAttnFwdSm80INS1_25CollectiveMainloopFwdSm80ILi4ELi1ELb0EN4cute5tupleIJNS5_1CILi128EEENS7_ILi96EEENS7_ILi64EEEEEELi64ENS_10bfloat16_tEfNS_4arch4Sm80ELb0ELb1ELb1ELb0ELb0ELb0ELb1ELb1EEENS1_21CollectiveEpilogueFwdINS6_IJS8_SA_S9_EEENS6_IJNS7_ILi1EEESI_SI_EEESC_SE_Li128ELb0ELb1ELb1ELb0EEENS1_19SingleTileSchedulerILb0ELb1ELb1ELi128EEEEEEEEEvNT_6ParamsE --------------------------
	.section	.nv.info._ZN7cutlass13device_kernelIN5flash19enable_sm80_to_sm89INS1_16FlashAttnFwdSm80INS1_25CollectiveMainloopFwdSm80ILi4ELi1ELb0EN4cute5tupleIJNS5_1CILi128EEENS7_ILi96EEENS7_ILi64EEEEEELi64ENS_10bfloat16_tEfNS_4arch4Sm80ELb0ELb1ELb1ELb0ELb0ELb0ELb1ELb1EEENS1_21CollectiveEpilogueFwdINS6_IJS8_SA_S9_EEENS6_IJNS7_ILi1EEESI_SI_EEESC_SE_Li128ELb0ELb1ELb1ELb0EEENS1_19SingleTileSchedulerILb0ELb1ELb1ELi128EEEEEEEEEvNT_6ParamsE,"",@"SHT_CUDA_INFO"
	.sectionflags	@""
	.align	4


	//----- nvinfo : EIATTR_CUDA_API_VERSION
	.align		4
        /*0000*/ 	.byte	0x04, 0x37
        /*0002*/ 	.short	(.L_156 - .L_155)
.L_155:
        /*0004*/ 	.word	0x00000082


	//----- nvinfo : EIATTR_KPARAM_INFO
	.align		4
.L_156:
        /*0008*/ 	.byte	0x04, 0x17
        /*000a*/ 	.short	(.L_158 - .L_157)
.L_157:
        /*000c*/ 	.word	0x00000000
        /*0010*/ 	.short	0x0000
        /*0012*/ 	.short	0x0000
        /*0014*/ 	.byte	0x00, 0xf0, 0x61, 0x10


	//----- nvinfo : EIATTR_SPARSE_MMA_MASK
	.align		4
.L_158:
        /*0018*/ 	.byte	0x03, 0x50
        /*001a*/ 	.short	0x0000


	//----- nvinfo : EIATTR_MAXREG_COUNT
	.align		4
        /*001c*/ 	.byte	0x03, 0x1b
        /*001e*/ 	.short	0x00ff


	//----- nvinfo : EIATTR_MERCURY_ISA_VERSION
	.align		4
        /*0020*/ 	.byte	0x03, 0x5f
        /*0022*/ 	.short	0x0101


	//----- nvinfo : EIATTR_VRC_CTA_INIT_COUNT
	.align		4
        /*0024*/ 	.byte	0x02, 0x4a
	.zero		1
	.zero		1


	//----- nvinfo : EIATTR_EXIT_INSTR_OFFSETS
	.align		4
        /*0028*/ 	.byte	0x04, 0x1c
        /*002a*/ 	.short	(.L_160 - .L_159)


	//   ....[0]....
.L_159:
        /*002c*/ 	.word	0x00000010


	//----- nvinfo : EIATTR_MAX_THREADS
	.align		4
.L_160:
        /*0030*/ 	.byte	0x04, 0x05
        /*0032*/ 	.short	(.L_162 - .L_161)
.L_161:
        /*0034*/ 	.word	0x00000080
        /*0038*/ 	.word	0x00000001
        /*003c*/ 	.word	0x00000001


	//----- nvinfo : EIATTR_CBANK_PARAM_SIZE
	.align		4
.L_162:
        /*0040*/ 	.byte	0x03, 0x19
        /*0042*/ 	.short	0x0418


	//----- nvinfo : EIATTR_PARAM_CBANK
	.align		4
        /*0044*/ 	.byte	0x04, 0x0a
        /*0046*/ 	.short	(.L_164 - .L_163)
	.align		4
.L_163:
        /*0048*/ 	.word	index@(.nv.constant0._ZN7cutlass13device_kernelIN5flash19enable_sm80_to_sm89INS1_16FlashAttnFwdSm80INS1_25CollectiveMainloopFwdSm80ILi4ELi1ELb0EN4cute5tupleIJNS5_1CILi128EEENS7_ILi96EEENS7_ILi64EEEEEELi64ENS_10bfloat16_tEfNS_4arch4Sm80ELb0ELb1ELb1ELb0ELb0ELb0ELb1ELb1EEENS1_21CollectiveEpilogueFwdINS6_IJS8_SA_S9_EEENS6_IJNS7_ILi1EEESI_SI_EEESC_SE_Li128ELb0ELb1ELb1ELb0EEENS1_19SingleTileSchedulerILb0ELb1ELb1ELi128EEEEEEEEEvNT_6ParamsE)
        /*004c*/ 	.short	0x0380
        /*004e*/ 	.short	0x0418


	//----- nvinfo : EIATTR_SW_WAR
	.align		4
.L_164:
        /*0050*/ 	.byte	0x04, 0x36
        /*0052*/ 	.short	(.L_166 - .L_165)
.L_165:
        /*0054*/ 	.word	0x00000008
.L_166:


//--------------------- .nv.info._ZN7cutlass13device_kernelIN5flash19enable_sm80_to_sm89INS1_16FlashAttnFwdSm80INS1_25CollectiveMainloopFwdSm80ILi4ELi1ELb0EN4cute5tupleIJNS5_1CILi128EEENS7_ILi80EEENS7_ILi64EEEEEELi64ENS_10bfloat16_tEfNS_4arch4Sm80ELb0ELb1ELb1ELb1ELb0ELb0ELb1ELb1EEENS1_21CollectiveEpilogueFwdINS6_IJS8_SA_S9_EEENS6_IJNS7_ILi1EEESI_SI_EEESC_SE_Li128ELb1ELb1ELb1ELb0EEENS1_36VarlenDynamicPersistentTileSchedulerILi128ELi80ELi128ELi128ELb1ELb1ELb0ELb1ELb0ELb1EEEEEEEEEvNT_6ParamsE --------------------------
	.section	.nv.info._ZN7cutlass13device_kernelIN5flash19enable_sm80_to_sm89INS1_16FlashAttnFwdSm80INS1_25CollectiveMainloopFwdSm80ILi4ELi1ELb0EN4cute5tupleIJNS5_1CILi128EEENS7_ILi80EEENS7_ILi64EEEEEELi64ENS_10bfloat16_tEfNS_4arch4Sm80ELb0ELb1ELb1ELb1ELb0ELb0ELb1ELb1EEENS1_21CollectiveEpilogueFwdINS6_IJS8_SA_S9_EEENS6_IJNS7_ILi1EEESI_SI_EEESC_SE_Li128ELb1ELb1ELb1ELb0EEENS1_36VarlenDynamicPersistentTileSchedulerILi128ELi80ELi128ELi128ELb1ELb1ELb0ELb1ELb0ELb1EEEEEEEEEvNT_6ParamsE,"",@"SHT_CUDA_INFO"
	.sectionflags	@""
	.align	4


	//----- nvinfo : EIATTR_CUDA_API_VERSION
	.align		4
        /*0000*/ 	.byte	0x04, 0x37
        /*0002*/ 	.short	(.L_168 - .L_167)
.L_167:
        /*0004*/ 	.word	0x00000082


	//----- nvinfo : EIATTR_KPARAM_INFO
	.align		4
.L_168:
        /*0008*/ 	.byte	0x04, 0x17
        /*000a*/ 	.short	(.L_170 - .L_169)
.L_169:
        /*000c*/ 	.word	0x00000000
        /*0010*/ 	.short	0x0000
        /*0012*/ 	.short	0x0000
        /*0014*/ 	.byte	0x00, 0xf0, 0xe1, 0x10


	//----- nvinfo : EIATTR_SPARSE_MMA_MASK
	.align		4
.L_170:
        /*0018*/ 	.byte	0x03, 0x50
        /*001a*/ 	.short	0x0000


	//----- nvinfo : EIATTR_MAXREG_COUNT
	.align		4
        /*001c*/ 	.byte	0x03, 0x1b
        /*001e*/ 	.short	0x00ff


	//----- nvinfo : EIATTR_MERCURY_ISA_VERSION
	.align		4
        /*0020*/ 	.byte	0x03, 0x5f
        /*0022*/ 	.short	0x0101


	//----- nvinfo : EIATTR_VRC_CTA_INIT_COUNT
	.align		4
        /*0024*/ 	.byte	0x02, 0x4a
	.zero		1
	.zero		1


	//----- nvinfo : EIATTR_EXIT_INSTR_OFFSETS
	.align		4
        /*0028*/ 	.byte	0x04, 0x1c
        /*002a*/ 	.short	(.L_172 - .L_171)


	//   ....[0]....
.L_171:
        /*002c*/ 	.word	0x00000010


	//----- nvinfo : EIATTR_MAX_THREADS
	.align		4
.L_172:
        /*0030*/ 	.byte	0x04, 0x05
        /*0032*/ 	.short	(.L_174 - .L_173)
.L_173:
        /*0034*/ 	.word	0x00000080
        /*0038*/ 	.word	0x00000001
        /*003c*/ 	.word	0x00000001


	//----- nvinfo : EIATTR_CBANK_PARAM_SIZE
	.align		4
.L_174:
        /*0040*/ 	.byte	0x03, 0x19
        /*0042*/ 	.short	0x0438


	//----- nvinfo : EIATTR_PARAM_CBANK
	.align		4
        /*0044*/ 	.byte	0x04, 0x0a
        /*0046*/ 	.short	(.L_176 - .L_175)
	.align		4
.L_175:
        /*0048*/ 	.word	index@(.nv.constant0._ZN7cutlass13device_kernelIN5flash19enable_sm80_to_sm89INS1_16FlashAttnFwdSm80INS1_25CollectiveMainloopFwdSm80ILi4ELi1ELb0EN4cute5tupleIJNS5_1CILi128EEENS7_ILi80EEENS7_ILi64EEEEEELi64ENS_10bfloat16_tEfNS_4arch4Sm80ELb0ELb1ELb1ELb1ELb0ELb0ELb1ELb1EEENS1_21CollectiveEpilogueFwdINS6_IJS8_SA_S9_EEENS6_IJNS7_ILi1EEESI_SI_EEESC_SE_Li128ELb1ELb1ELb1ELb0EEENS1_36VarlenDynamicPersistentTileSchedulerILi128ELi80ELi128ELi128ELb1ELb1ELb0ELb1ELb0ELb1EEEEEEEEEvNT_6ParamsE)
        /*004c*/ 	.short	0x0380
        /*004e*/ 	.short	0x0438


	//----- nvinfo : EIATTR_SW_WAR
	.align		4
.L_176:
        /*0050*/ 	.byte	0x04, 0x36
        /*0052*/ 	.short	(.L_178 - .L_177)
.L_177:
        /*0054*/ 	.word	0x00000008
.L_178:


//--------------------- .nv.info._ZN7cutlass13device_kernelIN5flash19enable_sm80_to_sm89INS1_16FlashAttnFwdSm80INS1_25CollectiveMainloopFwdSm80ILi4ELi1ELb0EN4cute5tupleIJNS5_1CILi128EEENS7_ILi80EEENS7_ILi64EEEEEELi64ENS_10bfloat16_tEfNS_4arch4Sm80ELb0ELb1ELb1ELb1ELb0ELb1ELb1ELb1EEENS1_21CollectiveEpilogueFwdINS6_IJS8_SA_S9_EEENS6_IJNS7_ILi1EEESI_SI_EEESC_SE_Li128ELb1ELb1ELb1ELb0EEENS1_36VarlenDynamicPersistentTileSchedulerILi128ELi80ELi128ELi128ELb1ELb1ELb0ELb1ELb0ELb1EEEEEEEEEvNT_6ParamsE --------------------------
	.section	.nv.info._ZN7cutlass13device_kernelIN5flash19enable_sm80_to_sm89INS1_16FlashAttnFwdSm80INS1_25CollectiveMainloopFwdSm80ILi4ELi1ELb0EN4cute5tupleIJNS5_1CILi128EEENS7_ILi80EEENS7_ILi64EEEEEELi64ENS_10bfloat16_tEfNS_4arch4Sm80ELb0ELb1ELb1ELb1ELb0ELb1ELb1ELb1EEENS1_21CollectiveEpilogueFwdINS6_IJS8_SA_S9_EEENS6_IJNS7_ILi1EEESI_SI_EEESC_SE_Li128ELb1ELb1ELb1ELb0EEENS1_36VarlenDynamicPersistentTileSchedulerILi128ELi80ELi128ELi128ELb1ELb1ELb0ELb1ELb0ELb1EEEEEEEEEvNT_6ParamsE,"",@"SHT_CUDA_INFO"
	.sectionflags	@""
	.align	4


	//----- nvinfo : EIATTR_CUDA_API_VERSION
	.align		4
        /*0000*/ 	.byte	0x04, 0x37
        /*0002*/ 	.short	(.L_180 - .L_179)
.L_179:
        /*0004*/ 	.word	0x00000082


	//----- nvinfo : EIATTR_KPARAM_INFO
	.align		4
.L_180:
        /*0008*/ 	.byte	0x04, 0x17
        /*000a*/ 	.short	(.L_182 - .L_181)
.L_181:
        /*000c*/ 	.word	0x00000000
        /*0010*/ 	.short	0x0000
        /*0012*/ 	.short	0x0000
        /*0014*/ 	.byte	0x00, 0xf0, 0xe1, 0x10


	//----- nvinfo : EIATTR_SPARSE_MMA_MASK
	.align		4
.L_182:
        /*0018*/ 	.byte	0x03, 0x50
        /*001a*/ 	.short	0x0000


	//----- nvinfo : EIATTR_MAXREG_COUNT
	.align		4
        /*001c*/ 	.byte	0x03, 0x1b
        /*001e*/ 	.short	0x00ff


	//----- nvinfo : EIATTR_MERCURY_ISA_VERSION
	.align		4
        /*0020*/ 	.byte	0x03, 0x5f
        /*0022*/ 	.short	0x0101


	//----- nvinfo : EIATTR_VRC_CTA_INIT_COUNT
	.align		4
        /*0024*/ 	.byte	0x02, 0x4a
	.zero		1
	.zero		1


	//----- nvinfo : EIATTR_EXIT_INSTR_OFFSETS
	.align		4
        /*0028*/ 	.byte	0x04, 0x1c
        /*002a*/ 	.short	(.L_184 - .L_183)


	//   ....[0]....
.L_183:
        /*002c*/ 	.word	0x00000010


	//----- nvinfo : EIATTR_MAX_THREADS
	.align		4
.L_184:
        /*0030*/ 	.byte	0x04, 0x05
        /*0032*/ 	.short	(.L_186 - .L_185)
.L_185:
        /*0034*/ 	.word	0x00000080
        /*0038*/ 	.word	0x00000001
        /*003c*/ 	.word	0x00000001


	//----- nvinfo : EIATTR_CBANK_PARAM_SIZE
	.align		4
.L_186:
        /*0040*/ 	.byte	0x03, 0x19
        /*0042*/ 	.short	0x0438


	//----- nvinfo : EIATTR_PARAM_CBANK
	.align		4
        /*0044*/ 	.byte	0x04, 0x0a
        /*0046*/ 	.short	(.L_188 - .L_187)
	.align		4
.L_187:
        /*0048*/ 	.word	index@(.nv.constant0._ZN7cutlass13device_kernelIN5flash19enable_sm80_to_sm89INS1_16FlashAttnFwdSm80INS1_25CollectiveMainloopFwdSm80ILi4ELi1ELb0EN4cute5tupleIJNS5_1CILi128EEENS7_ILi80EEENS7_ILi64EEEEEELi64ENS_10bfloat16_tEfNS_4arch4Sm80ELb0ELb1ELb1ELb1ELb0ELb1ELb1ELb1EEENS1_21CollectiveEpilogueFwdINS6_IJS8_SA_S9_EEENS6_IJNS7_ILi1EEESI_SI_EEESC_SE_Li128ELb1ELb1ELb1ELb0EEENS1_36VarlenDynamicPersistentTileSchedulerILi128ELi80ELi128ELi128ELb1ELb1ELb0ELb1ELb0ELb1EEEEEEEEEvNT_6ParamsE)
        /*004c*/ 	.short	0x0380
        /*004e*/ 	.short	0x0438


	//----- nvinfo : EIATTR_SW_WAR
	.align		4
.L_188:
        /*0050*/ 	.byte	0x04, 0x36
        /*0052*/ 	.short	(.L_190 - .L_189)
.L_189:
        /*0054*/ 	.word	0x00000008
.L_190:


//--------------------- .nv.info._ZN7cutlass13device_kernelIN5flash19enable_sm80_to_sm89INS1_16FlashAttnFwdSm80INS1_25CollectiveMainloopFwdSm80ILi4ELi1ELb0EN4cute5tupleIJNS5_1CILi128EEENS7_ILi112EEENS7_ILi64EEEEEELi64ENS_10bfloat16_tEfNS_4arch4Sm80ELb1ELb0ELb1ELb0ELb0ELb0ELb1ELb1EEENS1_21CollectiveEpilogueFwdINS6_IJS8_SA_S9_EEENS6_IJNS7_ILi1EEESI_SI_EEESC_SE_Li128ELb0ELb1ELb1ELb0EEENS1_30DynamicPersistentTileSchedulerILi128ELi128ELb1ELb1ELb0EEEEEEEEEvNT_6ParamsE --------------------------
	.section	.nv.info._ZN7cutlass13device_kernelIN5flash19enable_sm80_to_sm89INS1_16FlashAttnFwdSm80INS1_25CollectiveMainloopFwdSm80ILi4ELi1ELb0EN4cute5tupleIJNS5_1CILi128EEENS7_ILi112EEENS7_ILi64EEEEEELi64ENS_10bfloat16_tEfNS_4arch4Sm80ELb1ELb0ELb1ELb0ELb0ELb0ELb1ELb1EEENS1_21CollectiveEpilogueFwdINS6_IJS8_SA_S9_EEENS6_IJNS7_ILi1EEESI_SI_EEESC_SE_Li128ELb0ELb1ELb1ELb0EEENS1_30DynamicPersistentTileSchedulerILi128ELi128ELb1ELb1ELb0EEEEEEEEEvNT_6ParamsE,"",@"SHT_CUDA_INFO"
	.sectionflags	@""
	.align	4


	//----- nvinfo : EIATTR_CUDA_API_VERSION
	.align		4
        /*0000*/ 	.byte	0x04, 0x37
        /*0002*/ 	.short	(.L_192 - .L_191)
.L_191:
        /*0004*/ 	.word	0x00000082


	//----- nvinfo : EIATTR_KPARAM_INFO
	.align		4
.L_192:
        /*0008*/ 	.byte	0x04, 0x17
        /*000a*/ 	.short	(.L_194 - .L_193)
.L_193:
        /*000c*/ 	.word	0x00000000
        /*0010*/ 	.short	0x0000
        /*0012*/ 	.short	0x0000
        /*0014*/ 	.byte	0x00, 0xf0, 0xa1, 0x10


	//----- nvinfo : EIATTR_SPARSE_MMA_MASK
	.align		4
.L_194:
        /*0018*/ 	.byte	0x03, 0x50
        /*001a*/ 	.short	0x0000


	//----- nvinfo : EIATTR_MAXREG_COUNT
	.align		4
        /*001c*/ 	.byte	0x03, 0x1b
        /*001e*/ 	.short	0x00ff


	//----- nvinfo : EIATTR_MERCURY_ISA_VERSION
	.align		4
        /*0020*/ 	.byte	0x03, 0x5f
        /*0022*/ 	.short	0x0101


	//----- nvinfo : EIATTR_VRC_CTA_INIT_COUNT
	.align		4
        /*0024*/ 	.byte	0x02, 0x4a
	.zero		1
	.zero		1


	//----- nvinfo : EIATTR_EXIT_INSTR_OFFSETS
	.align		4
        /*0028*/ 	.byte	0x04, 0x1c
        /*002a*/ 	.short	(.L_196 - .L_195)


	//   ....[0]....
.L_195:
        /*002c*/ 	.word	0x00000010


	//----- nvinfo : EIATTR_MAX_THREADS
	.align		4
.L_196:
        /*0030*/ 	.byte	0x04, 0x05
        /*0032*/ 	.short	(.L_198 - .L_197)
.L_197:
        /*0034*/ 	.word	0x00000080
        /*0038*/ 	.word	0x00000001
        /*003c*/ 	.word	0x00000001


	//----- nvinfo : EIATTR_CBANK_PARAM_SIZE
	.align		4
.L_198:
        /*0040*/ 	.byte	0x03, 0x19
        /*0042*/ 	.short	0x0428


	//----- nvinfo : EIATTR_PARAM_CBANK
	.align		4
        /*0044*/ 	.byte	0x04, 0x0a
        /*0046*/ 	.short	(.L_200 - .L_199)
	.align		4
.L_199:
        /*0048*/ 	.word	index@(.nv.constant0._ZN7cutlass13device_kernelIN5flash19enable_sm80_to_sm89INS1_16FlashAttnFwdSm80INS1_25CollectiveMainloopFwdSm80ILi4ELi1ELb0EN4cute5tupleIJNS5_1CILi128EEENS7_ILi112EEENS7_ILi64EEEEEELi64ENS_10bfloat16_tEfNS_4arch4Sm80ELb1ELb0ELb1ELb0ELb0ELb0ELb1ELb1EEENS1_21CollectiveEpilogueFwdINS6_IJS8_SA_S9_EEENS6_IJNS7_ILi1EEESI_SI_EEESC_SE_Li128ELb0ELb1ELb1ELb0EEENS1_30DynamicPersistentTileSchedulerILi128ELi128ELb1ELb1ELb0EEEEEEEEEvNT_6ParamsE)
        /*004c*/ 	.short	0x0380
        /*004e*/ 	.short	0x0428


	//----- nvinfo : EIATTR_SW_WAR
	.align		4
.L_200:
        /*0050*/ 	.byte	0x04, 0x36
        /*0052*/ 	.short	(.L_202 - .L_201)
.L_201:
        /*0054*/ 	.word	0x00000008
.L_202:


//--------------------- .nv.info._ZN7cutlass13device_kernelIN5flash19enable_sm80_to_sm89INS1_16FlashAttnFwdSm80INS1_25CollectiveMainloopFwdSm80ILi4ELi1ELb0EN4cute5tupleIJNS5_1CILi128EEENS7_ILi80EEENS7_ILi64EEEEEELi64ENS_10bfloat16_tEfNS_4arch4Sm80ELb1ELb0ELb1ELb1ELb0ELb0ELb1ELb1EEENS1_21CollectiveEpilogueFwdINS6_IJS8_SA_S9_EEENS6_IJNS7_ILi1EEESI_SI_EEESC_SE_Li128ELb1ELb1ELb1ELb0EEENS1_36VarlenDynamicPersistentTileSchedulerILi128ELi80ELi128ELi128ELb1ELb1ELb0ELb1ELb1ELb1EEEEEEEEEvNT_6ParamsE --------------------------
	.section	.nv.info._ZN7cutlass13device_kernelIN5flash19enable_sm80_to_sm89INS1_16FlashAttnFwdSm80INS1_25CollectiveMainloopFwdSm80ILi4ELi1ELb0EN4cute5tupleIJNS5_1CILi128EEENS7_ILi80EEENS7_ILi64EEEEEELi64ENS_10bfloat16_tEfNS_4arch4Sm80ELb1ELb0ELb1ELb1ELb0ELb0ELb1ELb1EEENS1_21CollectiveEpilogueFwdINS6_IJS8_SA_S9_EEENS6_IJNS7_ILi1EEESI_SI_EEESC_SE_Li128ELb1ELb1ELb1ELb0EEENS1_36VarlenDynamicPersistentTileSchedulerILi128ELi80ELi128ELi128ELb1ELb1ELb0ELb1ELb1ELb1EEEEEEEEEvNT_6ParamsE,"",@"SHT_CUDA_INFO"
	.sectionflags	@""
	.align	4


	//----- nvinfo : EIATTR_CUDA_API_VERSION
	.align		4
        /*0000*/ 	.byte	0x04, 0x37
        /*0002*/ 	.short	(.L_204 - .L_203)
.L_203:
        /*0004*/ 	.word	0x00000082


	//----- nvinfo : EIATTR_KPARAM_INFO
	.align		4
.L_204:
        /*0008*/ 	.byte	0x04, 0x17
        /*000a*/ 	.short	(.L_206 - .L_205)
.L_205:
        /*000c*/ 	.word	0x00000000
        /*0010*/ 	.short	0x0000
        /*0012*/ 	.short	0x0000
        /*0014*/ 	.byte	0x00, 0xf0, 0xe1, 0x10


	//----- nvinfo : EIATTR_SPARSE_MMA_MASK
	.align		4
.L_206:
        /*0018*/ 	.byte	0x03, 0x50
        /*001a*/ 	.short	0x0000


	//----- nvinfo : EIATTR_MAXREG_COUNT
	.align		4
        /*001c*/ 	.byte	0x03, 0x1b
        /*001e*/ 	.short	0x00ff


	//----- nvinfo : EIATTR_MERCURY_ISA_VERSION
	.align		4
        /*0020*/ 	.byte	0x03, 0x5f
        /*0022*/ 	.short	0x0101


	//----- nvinfo : EIATTR_VRC_CTA_INIT_COUNT
	.align		4
        /*0024*/ 	.byte	0x02, 0x4a
	.zero		1
	.zero		1


	//----- nvinfo : EIATTR_EXIT_INSTR_OFFSETS
	.align		4
        /*0028*/ 	.byte	0x04, 0x1c
        /*002a*/ 	.short	(.L_208 - .L_207)


	//   ....[0]....
.L_207:
        /*002c*/ 	.word	0x00000010


	//----- nvinfo : EIATTR_MAX_THREADS
	.align		4
.L_208:
        /*0030*/ 	.byte	0x04, 0x05
        /*0032*/ 	.short	(.L_210 - .L_209)
.L_209:
        /*0034*/ 	.word	0x00000080
        /*0038*/ 	.word	0x00000001
        /*003c*/ 	.word	0x00000001


	//----- nvinfo : EIATTR_CBANK_PARAM_SIZE
	.align		4
.L_210:
        /*0040*/ 	.byte	0x03, 0x19
        /*0042*/ 	.short	0x0438


	//----- nvinfo : EIATTR_PARAM_CBANK
	.align		4
        /*0044*/ 	.byte	0x04, 0x0a
        /*0046*/ 	.short	(.L_212 - .L_211)
	.align		4
.L_211:
        /*0048*/ 	.word	index@(.nv.constant0._ZN7cutlass13device_kernelIN5flash19enable_sm80_to_sm89INS1_16FlashAttnFwdSm80INS1_25CollectiveMainloopFwdSm80ILi4ELi1ELb0EN4cute5tupleIJNS5_1CILi128EEENS7_ILi80EEENS7_ILi64EEEEEELi64ENS_10bfloat16_tEfNS_4arch4Sm80ELb1ELb0ELb1ELb1ELb0ELb0ELb1ELb1EEENS1_21CollectiveEpilogueFwdINS6_IJS8_SA_S9_EEENS6_IJNS7_ILi1EEESI_SI_EEESC_SE_Li128ELb1ELb1ELb1ELb0EEENS1_36VarlenDynamicPersistentTileSchedulerILi128ELi80ELi128ELi128ELb1ELb1ELb0ELb1ELb1ELb1EEEEEEEEEvNT_6ParamsE)
        /*004c*/ 	.short	0x0380
        /*004e*/ 	.short	0x0438


	//----- nvinfo : EIATTR_SW_WAR
	.align		4
.L_212:
        /*0050*/ 	.byte	0x04, 0x36
        /*0052*/ 	.short	(.L_214 - .L_213)
.L_213:
        /*0054*/ 	.word	0x00000008
.L_214:


//--------------------- .nv.info._ZN7cutlass13device_kernelIN5flash19enable_sm80_to_sm89INS1_16FlashAttnFwdSm80INS1_25CollectiveMainloopFwdSm80ILi4ELi1ELb0EN4cute5tupleIJNS5_1CILi128EEENS7_ILi80EEENS7_ILi64EEEEEELi64ENS_10bfloat16_tEfNS_4arch4Sm80ELb1ELb0ELb1ELb1ELb0ELb1ELb1ELb1EEENS1_21CollectiveEpilogueFwdINS6_IJS8_SA_S9_EEENS6_IJNS7_ILi1EEESI_SI_EEESC_SE_Li128ELb1ELb1ELb1ELb0EEENS1_36VarlenDynamicPersistentTileSchedulerILi128ELi80ELi128ELi128ELb1ELb1ELb0ELb1ELb1ELb1EEEEEEEEEvNT_6ParamsE --------------------------
	.section	.nv.info._ZN7cutlass13device_kernelIN5flash19enable_sm80_to_sm89INS1_16FlashAttnFwdSm80INS1_25CollectiveMainloopFwdSm80ILi4ELi1ELb0EN4cute5tupleIJNS5_1CILi128EEENS7_ILi80EEENS7_ILi64EEEEEELi64ENS_10bfloat16_tEfNS_4arch4Sm80ELb1ELb0ELb1ELb1ELb0ELb1ELb1ELb1EEENS1_21CollectiveEpilogueFwdINS6_IJS8_SA_S9_EEENS6_IJNS7_ILi1EEESI_SI_EEESC_SE_Li128ELb1ELb1ELb1ELb0EEENS1_36VarlenDynamicPersistentTileSchedulerILi128ELi80ELi128ELi128ELb1ELb1ELb0ELb1ELb1ELb1EEEEEEEEEvNT_6ParamsE,"",@"SHT_CUDA_INFO"
	.sectionflags	@""
	.align	4


	//----- nvinfo : EIATTR_CUDA_API_VERSION
	.align		4
        /*0000*/ 	.byte	0x04, 0x37
        /*0002*/ 	.short	(.L_216 - .L_215)
.L_215:
        /*0004*/ 	.word	0x00000082


	//----- nvinfo : EIATTR_KPARAM_INFO
	.align		4
.L_216:
        /*0008*/ 	.byte	0x04, 0x17
        /*000a*/ 	.short	(.L_218 - .L_217)
.L_217:
        /*000c*/ 	.word	0x00000000
        /*0010*/ 	.short	0x0000
        /*0012*/ 	.short	0x0000
        /*0014*/ 	.byte	0x00, 0xf0, 0xe1, 0x10


	//----- nvinfo : EIATTR_SPARSE_MMA_MASK
	.align		4
.L_218:
        /*0018*/ 	.byte	0x03, 0x50
        /*001a*/ 	.short	0x0000


	//----- nvinfo : EIATTR_MAXREG_COUNT
	.align		4
        /*001c*/ 	.byte	0x03, 0x1b
        /*001e*/ 	.short	0x00ff


	//----- nvinfo : EIATTR_MERCURY_ISA_VERSION
	.align		4
        /*0020*/ 	.byte	0x03, 0x5f
        /*0022*/ 	.short	0x0101


	//----- nvinfo : EIATTR_VRC_CTA_INIT_COUNT
	.align		4
        /*0024*/ 	.byte	0x02, 0x4a
	.zero		1
	.zero		1


	//----- nvinfo : EIATTR_EXIT_INSTR_OFFSETS
	.align		4
        /*0028*/ 	.byte	0x04, 0x1c
        /*002a*/ 	.short	(.L_220 - .L_219)


	//   ....[0]....
.L_219:
        /*002c*/ 	.word	0x00000010


	//----- nvinfo : EIATTR_MAX_THREADS
	.align		4
.L_220:
        /*0030*/ 	.byte	0x04, 0x05
        /*0032*/ 	.short	(.L_222 - .L_221)
.L_221:
        /*0034*/ 	.word	0x00000080
        /*0038*/ 	.word	0x00000001
        /*003c*/ 	.word	0x00000001


	//----- nvinfo : EIATTR_CBANK_PARAM_SIZE
	.align		4
.L_222:
        /*0040*/ 	.byte	0x03, 0x19
        /*0042*/ 	.short	0x0438


	//----- nvinfo : EIATTR_PARAM_CBANK
	.align		4
        /*0044*/ 	.byte	0x04, 0x0a
        /*0046*/ 	.short	(.L_224 - .L_223)
	.align		4
.L_223:
        /*0048*/ 	.word	index@(.nv.constant0._ZN7cutlass13device_kernelIN5flash19enable_sm80_to_sm89INS1_16FlashAttnFwdSm80INS1_25CollectiveMainloopFwdSm80ILi4ELi1ELb0EN4cute5tupleIJNS5_1CILi128EEENS7_ILi80EEENS7_ILi64EEEEEELi64ENS_10bfloat16_tEfNS_4arch4Sm80ELb1ELb0ELb1ELb1ELb0ELb1ELb1ELb1EEENS1_21CollectiveEpilogueFwdINS6_IJS8_SA_S9_EEENS6_IJNS7_ILi1EEESI_SI_EEESC_SE_Li128ELb1ELb1ELb1ELb0EEENS1_36VarlenDynamicPersistentTileSchedulerILi128ELi80ELi128ELi128ELb1ELb1ELb0ELb1ELb1ELb1EEEEEEEEEvNT_6ParamsE)
        /*004c*/ 	.short	0x0380
        /*004e*/ 	.short	0x0438


	//----- nvinfo : EIATTR_SW_WAR
	.align		4
.L_224:
        /*0050*/ 	.byte	0x04, 0x36
        /*0052*/ 	.short	(.L_226 - .L_225)
.L_225:
        /*0054*/ 	.word	0x00000008
.L_226:


//--------------------- .nv.info._ZN7cutlass13device_kernelIN5flash19enable_sm80_to_sm89INS1_16FlashAttnFwdSm80INS1_25CollectiveMainloopFwdSm80ILi4ELi1ELb0EN4cute5tupleIJNS5_1CILi128EEENS7_ILi112EEENS7_ILi64EEEEEELi64ENS_10bfloat16_tEfNS_4arch4Sm80ELb0ELb0ELb0ELb0ELb0ELb0ELb1ELb1EEENS1_21CollectiveEpilogueFwdINS6_IJS8_SA_S9_EEENS6_IJNS7_ILi1EEESI_SI_EEESC_SE_Li128ELb0ELb1ELb1ELb0EEENS1_19SingleTileSchedulerILb0ELb1ELb1ELi128EEEEEEEEEvNT_6ParamsE --------------------------
	.section	.nv.info._ZN7cutlass13device_kernelIN5flash19enable_sm80_to_sm89INS1_16FlashAttnFwdSm80INS1_25CollectiveMainloopFwdSm80ILi4ELi1ELb0EN4cute5tupleIJNS5_1CILi128EEENS7_ILi112EEENS7_ILi64EEEEEELi64ENS_10bfloat16_tEfNS_4arch4Sm80ELb0ELb0ELb0ELb0ELb0ELb0ELb1ELb1EEENS1_21CollectiveEpilogueFwdINS6_IJS8_SA_S9_EEENS6_IJNS7_ILi1EEESI_SI_EEESC_SE_Li128ELb0ELb1ELb1ELb0EEENS1_19SingleTileSchedulerILb0ELb1ELb1ELi128EEEEEEEEEvNT_6ParamsE,"",@"SHT_CUDA_INFO"
	.sectionflags	@""
	.align	4


	//----- nvinfo : EIATTR_CUDA_API_VERSION
	.align		4
        /*0000*/ 	.byte	0x04, 0x37
        /*0002*/ 	.short	(.L_228 - .L_227)
.L_227:
        /*0004*/ 	.word	0x00000082


	//----- nvinfo : EIATTR_KPARAM_INFO
	.align		4
.L_228:
        /*0008*/ 	.byte	0x04, 0x17
        /*000a*/ 	.short	(.L_230 - .L_229)
.L_229:
        /*000c*/ 	.word	0x00000000
        /*0010*/ 	.short	0x0000
        /*0012*/ 	.short	0x0000
        /*0014*/ 	.byte	0x00, 0xf0, 0x61, 0x10


	//----- nvinfo : EIATTR_SPARSE_MMA_MASK
	.align		4
.L_230:
        /*0018*/ 	.byte	0x03, 0x50
        /*001a*/ 	.short	0x0000


	//----- nvinfo : EIATTR_MAXREG_COUNT
	.align		4
        /*001c*/ 	.byte	0x03, 0x1b
        /*001e*/ 	.short	0x00ff


	//----- nvinfo : EIATTR_MERCURY_ISA_VERSION
	.align		4
        /*0020*/ 	.byte	0x03, 0x5f
        /*0022*/ 	.short	0x0101


	//----- nvinfo : EIATTR_VRC_CTA_INIT_COUNT
	.align		4
        /*0024*/ 	.byte	0x02, 0x4a
	.zero		1
	.zero		1


	//----- nvinfo : EIATTR_EXIT_INSTR_OFFSETS
	.align		4
        /*0028*/ 	.byte	0x04, 0x1c
        /*002a*/ 	.short	(.L_232 - .L_231)


	//   ....[0]....
.L_231:
        /*002c*/ 	.word	0x00000010


	//----- nvinfo : EIATTR_MAX_THREADS
	.align		4
.L_232:
        /*0030*/ 	.byte	0x04, 0x05
        /*0032*/ 	.short	(.L_234 - .L_233)
.L_233:
        /*0034*/ 	.word	0x00000080
        /*0038*/ 	.word	0x00000001
        /*003c*/ 	.word	0x00000001


	//----- nvinfo : EIATTR_CBANK_PARAM_SIZE
	.align		4
.L_234:
        /*0040*/ 	.byte	0x03, 0x19
        /*0042*/ 	.short	0x0418


	//----- nvinfo : EIATTR_PARAM_CBANK
	.align		4
        /*0044*/ 	.byte	0x04, 0x0a
        /*0046*/ 	.short	(.L_236 - .L_235)
	.align		4
.L_235:
        /*0048*/ 	.word	index@(.nv.constant0._ZN7cutlass13device_kernelIN5flash19enable_sm80_to_sm89INS1_16FlashAttnFwdSm80INS1_25CollectiveMainloopFwdSm80ILi4ELi1ELb0EN4cute5tupleIJNS5_1CILi128EEENS7_ILi112EEENS7_ILi64EEEEEELi64ENS_10bfloat16_tEfNS_4arch4Sm80ELb0ELb0ELb0ELb0ELb0ELb0ELb1ELb1EEENS1_21CollectiveEpilogueFwdINS6_IJS8_SA_S9_EEENS6_IJNS7_ILi1EEESI_SI_EEESC_SE_Li128ELb0ELb1ELb1ELb0EEENS1_19SingleTileSchedulerILb0ELb1ELb1ELi128EEEEEEEEEvNT_6ParamsE)
        /*004c*/ 	.short	0x0380
        /*004e*/ 	.short	0x0418


	//----- nvinfo : EIATTR_SW_WAR
	.align		4
.L_236:
        /*0050*/ 	.byte	0x04, 0x36
        /*0052*/ 	.short	(.L_238 - .L_237)
.L_237:
        /*0054*/ 	.word	0x00000008
.L_238:


//--------------------- .nv.info._ZN7cutlass13device_kernelIN5flash19enable_sm80_to_sm89INS1_16FlashAttnFwdSm80INS1_25CollectiveMainloopFwdSm80ILi4ELi1ELb0EN4cute5tupleIJNS5_1CILi128EEENS7_ILi80EEENS7_ILi64EEEEEELi64ENS_10bfloat16_tEfNS_4arch4Sm80ELb0ELb0ELb0ELb1ELb0ELb0ELb1ELb1EEENS1_21CollectiveEpilogueFwdINS6_IJS8_SA_S9_EEENS6_IJNS7_ILi1EEESI_SI_EEESC_SE_Li128ELb1ELb1ELb1ELb0EEENS1_36VarlenDynamicPersistentTileSchedulerILi128ELi80ELi128ELi128ELb1ELb1ELb0ELb0ELb1ELb1EEEEEEEEEvNT_6ParamsE --------------------------
	.section	.nv.info._ZN7cutlass13device_kernelIN5flash19enable_sm80_to_sm89INS1_16FlashAttnFwdSm80INS1_25CollectiveMainloopFwdSm80ILi4ELi1ELb0EN4cute5tupleIJNS5_1CILi128EEENS7_ILi80EEENS7_ILi64EEEEEELi64ENS_10bfloat16_tEfNS_4arch4Sm80ELb0ELb0ELb0ELb1ELb0ELb0ELb1ELb1EEENS1_21CollectiveEpilogueFwdINS6_IJS8_SA_S9_EEENS6_IJNS7_ILi1EEESI_SI_EEESC_SE_Li128ELb1ELb1ELb1ELb0EEENS1_36VarlenDynamicPersistentTileSchedulerILi128ELi80ELi128ELi128ELb1ELb1ELb0ELb0ELb1ELb1EEEEEEEEEvNT_6ParamsE,"",@"SHT_CUDA_INFO"
	.sectionflags	@""
	.align	4


	//----- nvinfo : EIATTR_CUDA_API_VERSION
	.align		4
        /*0000*/ 	.byte	0x04, 0x37
        /*0002*/ 	.short	(.L_240 - .L_239)
.L_239:
        /*0004*/ 	.word	0x00000082


	//----- nvinfo : EIATTR_KPARAM_INFO
	.align		4
.L_240:
        /*0008*/ 	.byte	0x04, 0x17
        /*000a*/ 	.short	(.L_242 - .L_241)
.L_241:
        /*000c*/ 	.word	0x00000000
        /*0010*/ 	.short	0x0000
        /*0012*/ 	.short	0x0000
        /*0014*/ 	.byte	0x00, 0xf0, 0xe1, 0x10


	//----- nvinfo : EIATTR_SPARSE_MMA_MASK
	.align		4
.L_242:
        /*0018*/ 	.byte	0x03, 0x50
        /*001a*/ 	.short	0x0000


	//----- nvinfo : EIATTR_MAXREG_COUNT
	.align		4
        /*001c*/ 	.byte	0x03, 0x1b
        /*001e*/ 	.short	0x00ff


	//----- nvinfo : EIATTR_MERCURY_ISA_VERSION
	.align		4
        /*0020*/ 	.byte	0x03, 0x5f
        /*0022*/ 	.short	0x0101


	//----- nvinfo : EIATTR_VRC_CTA_INIT_COUNT
	.align		4
        /*0024*/ 	.byte	0x02, 0x4a
	.zero		1
	.zero		1


	//----- nvinfo : EIATTR_EXIT_INSTR_OFFSETS
	.align		4
        /*0028*/ 	.byte	0x04, 0x1c
        /*002a*/ 	.short	(.L_244 - .L_243)


	//   ....[0]....
.L_243:
        /*002c*/ 	.word	0x00000010


	//----- nvinfo : EIATTR_MAX_THREADS
	.align		4
.L_244:
        /*0030*/ 	.byte	0x04, 0x05
        /*0032*/ 	.short	(.L_246 - .L_245)
.L_245:
        /*0034*/ 	.word	0x00000080
        /*0038*/ 	.word	0x00000001
        /*003c*/ 	.word	0x00000001


	//----- nvinfo : EIATTR_CBANK_PARAM_SIZE
	.align		4
.L_246:
        /*0040*/ 	.byte	0x03, 0x19
        /*0042*/ 	.short	0x0438


	//----- nvinfo : EIATTR_PARAM_CBANK
	.align		4
        /*0044*/ 	.byte	0x04, 0x0a
        /*0046*/ 	.short	(.L_248 - .L_247)
	.align		4
.L_247:
        /*0048*/ 	.word	index@(.nv.constant0._ZN7cutlass13device_kernelIN5flash19enable_sm80_to_sm89INS1_16FlashAttnFwdSm80INS1_25CollectiveMainloopFwdSm80ILi4ELi1ELb0EN4cute5tupleIJNS5_1CILi128EEENS7_ILi80EEENS7_ILi64EEEEEELi64ENS_10bfloat16_tEfNS_4arch4Sm80ELb0ELb0ELb0ELb1ELb0ELb0ELb1ELb1EEENS1_21CollectiveEpilogueFwdINS6_IJS8_SA_S9_EEENS6_IJNS7_ILi1EEESI_SI_EEESC_SE_Li128ELb1ELb1ELb1ELb0EEENS1_36VarlenDynamicPersistentTileSchedulerILi128ELi80ELi128ELi128ELb1ELb1ELb0ELb0ELb1ELb1EEEEEEEEEvNT_6ParamsE)
        /*004c*/ 	.short	0x0380
        /*004e*/ 	.short	0x0438


	//----- nvinfo : EIATTR_SW_WAR
	.align		4
.L_248:
        /*0050*/ 	.byte	0x04, 0x36
        /*0052*/ 	.short	(.L_250 - .L_249)
.L_249:
        /*0054*/ 	.word	0x00000008
.L_250:


//--------------------- .nv.info._ZN7cutlass13device_kernelIN5flash19enable_sm80_to_sm89INS1_16FlashAttnFwdSm80INS1_25CollectiveMainloopFwdSm80ILi4ELi1ELb0EN4cute5tupleIJNS5_1CILi128EEENS7_ILi80EEENS7_ILi64EEEEEELi64ENS_10bfloat16_tEfNS_4arch4Sm80ELb0ELb0ELb0ELb1ELb0ELb1ELb1ELb1EEENS1_21CollectiveEpilogueFwdINS6_IJS8_SA_S9_EEENS6_IJNS7_ILi1EEESI_SI_EEESC_SE_Li128ELb1ELb1ELb1ELb0EEENS1_36VarlenDynamicPersistentTileSchedulerILi128ELi80ELi128ELi128ELb1ELb1ELb0ELb0ELb1ELb1EEEEEEEEEvNT_6ParamsE --------------------------
	.section	.nv.info._ZN7cutlass13device_kernelIN5flash19enable_sm80_to_sm89INS1_16FlashAttnFwdSm80INS1_25CollectiveMainloopFwdSm80ILi4ELi1ELb0EN4cute5tupleIJNS5_1CILi128EEENS7_ILi80EEENS7_ILi64EEEEEELi64ENS_10bfloat16_tEfNS_4arch4Sm80ELb0ELb0ELb0ELb1ELb0ELb1ELb1ELb1EEENS1_21CollectiveEpilogueFwdINS6_IJS8_SA_S9_EEENS6_IJNS7_ILi1EEESI_SI_EEESC_SE_Li128ELb1ELb1ELb1ELb0EEENS1_36VarlenDynamicPersistentTileSchedulerILi128ELi80ELi128ELi128ELb1ELb1ELb0ELb0ELb1ELb1EEEEEEEEEvNT_6ParamsE,"",@"SHT_CUDA_INFO"
	.sectionflags	@""
	.align	4


	//----- nvinfo : EIATTR_CUDA_API_VERSION
	.align		4
        /*0000*/ 	.byte	0x04, 0x37
        /*0002*/ 	.short	(.L_252 - .L_251)
.L_251:
        /*0004*/ 	.word	0x00000082


	//----- nvinfo : EIATTR_KPARAM_INFO
	.align		4
.L_252:
        /*0008*/ 	.byte	0x04, 0x17
        /*000a*/ 	.short	(.L_254 - .L_253)
.L_253:
        /*000c*/ 	.word	0x00000000
        /*0010*/ 	.short	0x0000
        /*0012*/ 	.short	0x0000
        /*0014*/ 	.byte	0x00, 0xf0, 0xe1, 0x10


	//----- nvinfo : EIATTR_SPARSE_MMA_MASK
	.align		4
.L_254:
        /*0018*/ 	.byte	0x03, 0x50
        /*001a*/ 	.short	0x0000


	//----- nvinfo : EIATTR_MAXREG_COUNT
	.align		4
        /*001c*/ 	.byte	0x03, 0x1b
        /*001e*/ 	.short	0x00ff


	//----- nvinfo : EIATTR_MERCURY_ISA_VERSION
	.align		4
        /*0020*/ 	.byte	0x03, 0x5f
        /*0022*/ 	.short	0x0101


	//----- nvinfo : EIATTR_VRC_CTA_INIT_COUNT
	.align		4
        /*0024*/ 	.byte	0x02, 0x4a
	.zero		1
	.zero		1


	//----- nvinfo : EIATTR_EXIT_INSTR_OFFSETS
	.align		4
        /*0028*/ 	.byte	0x04, 0x1c
        /*002a*/ 	.short	(.L_256 - .L_255)


	//   ....[0]....
.L_255:
        /*002c*/ 	.word	0x00000010


	//----- nvinfo : EIATTR_MAX_THREADS
	.align		4
.L_256:
        /*0030*/ 	.byte	0x04, 0x05
        /*0032*/ 	.short	(.L_258 - .L_257)
.L_257:
        /*0034*/ 	.word	0x00000080
        /*0038*/ 	.word	0x00000001
        /*003c*/ 	.word	0x00000001


	//----- nvinfo : EIATTR_CBANK_PARAM_SIZE
	.align		4
.L_258:
        /*0040*/ 	.byte	0x03, 0x19
        /*0042*/ 	.short	0x0438


	//----- nvinfo : EIATTR_PARAM_CBANK
	.align		4
        /*0044*/ 	.byte	0x04, 0x0a
        /*0046*/ 	.short	(.L_260 - .L_259)
	.align		4
.L_259:
        /*0048*/ 	.word	index@(.nv.constant0._ZN7cutlass13device_kernelIN5flash19enable_sm80_to_sm89INS1_16FlashAttnFwdSm80INS1_25CollectiveMainloopFwdSm80ILi4ELi1ELb0EN4cute5tupleIJNS5_1CILi128EEENS7_ILi80EEENS7_ILi64EEEEEELi64ENS_10bfloat16_tEfNS_4arch4Sm80ELb0ELb0ELb0ELb1ELb0ELb1ELb1ELb1EEENS1_21CollectiveEpilogueFwdINS6_IJS8_SA_S9_EEENS6_IJNS7_ILi1EEESI_SI_EEESC_SE_Li128ELb1ELb1ELb1ELb0EEENS1_36VarlenDynamicPersistentTileSchedulerILi128ELi80ELi128ELi128ELb1ELb1ELb0ELb0ELb1ELb1EEEEEEEEEvNT_6ParamsE)
        /*004c*/ 	.short	0x0380
        /*004e*/ 	.short	0x0438


	//----- nvinfo : EIATTR_SW_WAR
	.align		4
.L_260:
        /*0050*/ 	.byte	0x04, 0x36
        /*0052*/ 	.short	(.L_262 - .L_261)
.L_261:
        /*0054*/ 	.word	0x00000008
.L_262:


//--------------------- .nv.info._ZN7cutlass13device_kernelIN5flash19enable_sm80_to_sm89INS1_16FlashAttnFwdSm80INS1_25CollectiveMainloopFwdSm80ILi4ELi1ELb0EN4cute5tupleIJNS5_1CILi128EEENS7_ILi96EEENS7_ILi64EEEEEELi64ENS_10bfloat16_tEfNS_4arch4Sm80ELb0ELb1ELb0ELb0ELb0ELb0ELb1ELb1EEENS1_21CollectiveEpilogueFwdINS6_IJS8_SA_S9_EEENS6_IJNS7_ILi1EEESI_SI_EEESC_SE_Li128ELb0ELb1ELb1ELb0EEENS1_19SingleTileSchedulerILb0ELb1ELb1ELi128EEEEEEEEEvNT_6ParamsE --------------------------
	.section	.nv.info._ZN7cutlass13device_kernelIN5flash19enable_sm80_to_sm89INS1_16FlashAttnFwdSm80INS1_25CollectiveMainloopFwdSm80ILi4ELi1ELb0EN4cute5tupleIJNS5_1CILi128EEENS7_ILi96EEENS7_ILi64EEEEEELi64ENS_10bfloat16_tEfNS_4arch4Sm80ELb0ELb1ELb0ELb0ELb0ELb0ELb1ELb1EEENS1_21CollectiveEpilogueFwdINS6_IJS8_SA_S9_EEENS6_IJNS7_ILi1EEESI_SI_EEESC_SE_Li128ELb0ELb1ELb1ELb0EEENS1_19SingleTileSchedulerILb0ELb1ELb1ELi128EEEEEEEEEvNT_6ParamsE,"",@"SHT_CUDA_INFO"
	.sectionflags	@""
	.align	4


	//----- nvinfo : EIATTR_CUDA_API_VERSION
	.align		4
        /*0000*/ 	.byte	0x04, 0x37
        /*0002*/ 	.short	(.L_264 - .L_263)
.L_263:
        /*0004*/ 	.word	0x00000082


	//----- nvinfo : EIATTR_KPARAM_INFO
	.align		4
.L_264:
        /*0008*/ 	.byte	0x04, 0x17
        /*000a*/ 	.short	(.L_266 - .L_265)
.L_265:
        /*000c*/ 	.word	0x00000000
        /*0010*/ 	.short	0x0000
        /*0012*/ 	.short	0x0000
        /*0014*/ 	.byte	0x00, 0xf0, 0x61, 0x10


	//----- nvinfo : EIATTR_SPARSE_MMA_MASK
	.align		4
.L_266:
        /*0018*/ 	.byte	0x03, 0x50
        /*001a*/ 	.short	0x0000


	//----- nvinfo : EIATTR_MAXREG_COUNT
	.align		4
        /*001c*/ 	.byte	0x03, 0x1b
        /*001e*/ 	.short	0x00ff


	//----- nvinfo : EIATTR_MERCURY_ISA_VERSION
	.align		4
        /*0020*/ 	.byte	0x03, 0x5f
        /*0022*/ 	.short	0x0101


	//----- nvinfo : EIATTR_VRC_CTA_INIT_COUNT
	.align		4
        /*0024*/ 	.byte	0x02, 0x4a
	.zero		1
	.zero		1


	//----- nvinfo : EIATTR_EXIT_INSTR_OFFSETS
	.align		4
        /*0028*/ 	.byte	0x04, 0x1c
        /*002a*/ 	.short	(.L_268 - .L_267)


	//   ....[0]....
.L_267:
        /*002c*/ 	.word	0x00000010


	//----- nvinfo : EIATTR_MAX_THREADS
	.align		4
.L_268:
        /*0030*/ 	.byte	0x04, 0x05
        /*0032*/ 	.short	(.L_270 - .L_269)
.L_269:
        /*0034*/ 	.word	0x00000080
        /*0038*/ 	.word	0x00000001
        /*003c*/ 	.word	0x00000001


	//----- nvinfo : EIATTR_CBANK_PARAM_SIZE
	.align		4
.L_270:
        /*0040*/ 	.byte	0x03, 0x19
        /*0042*/ 	.short	0x0418


	//----- nvinfo : EIATTR_PARAM_CBANK
	.align		4
        /*0044*/ 	.byte	0x04, 0x0a
        /*0046*/ 	.short	(.L_272 - .L_271)
	.align		4
.L_271:
        /*0048*/ 	.word	index@(.nv.constant0._ZN7cutlass13device_kernelIN5flash19enable_sm80_to_sm89INS1_16FlashAttnFwdSm80INS1_25CollectiveMainloopFwdSm80ILi4ELi1ELb0EN4cute5tupleIJNS5_1CILi128EEENS7_ILi96EEENS7_ILi64EEEEEELi64ENS_10bfloat16_tEfNS_4arch4Sm80ELb0ELb1ELb0ELb0ELb0ELb0ELb1ELb1EEENS1_21CollectiveEpilogueFwdINS6_IJS8_SA_S9_EEENS6_IJNS7_ILi1EEESI_SI_EEESC_SE_Li128ELb0ELb1ELb1ELb0EEENS1_19SingleTileSchedulerILb0ELb1ELb1ELi128EEEEEEEEEvNT_6ParamsE)
        /*004c*/ 	.short	0x0380
        /*004e*/ 	.short	0x0418


	//----- nvinfo : EIATTR_SW_WAR
	.align		4
.L_272:
        /*0050*/ 	.byte	0x04, 0x36
        /*0052*/ 	.short	(.L_274 - .L_273)
.L_273:
        /*0054*/ 	.word	0x00000008
.L_274:


//--------------------- .nv.info._ZN7cutlass13device_kernelIN5flash19enable_sm80_to_sm89INS1_16FlashAttnFwdSm80INS1_25CollectiveMainloopFwdSm80ILi4ELi1ELb0EN4cute5tupleIJNS5_1CILi128EEENS7_ILi80EEENS7_ILi64EEEEEELi64ENS_10bfloat16_tEfNS_4arch4Sm80ELb0ELb1ELb0ELb1ELb0ELb0ELb1ELb1EEENS1_21CollectiveEpilogueFwdINS6_IJS8_SA_S9_EEENS6_IJNS7_ILi1EEESI_SI_EEESC_SE_Li128ELb1ELb1ELb1ELb0EEENS1_36VarlenDynamicPersistentTileSchedulerILi128ELi80ELi128ELi128ELb1ELb1ELb0ELb1ELb0ELb1EEEEEEEEEvNT_6ParamsE --------------------------
	.section	.nv.info._ZN7cutlass13device_kernelIN5flash19enable_sm80_to_sm89INS1_16FlashAttnFwdSm80INS1_25CollectiveMainloopFwdSm80ILi4ELi1ELb0EN4cute5tupleIJNS5_1CILi128EEENS7_ILi80EEENS7_ILi64EEEEEELi64ENS_10bfloat16_tEfNS_4arch4Sm80ELb0ELb1ELb0ELb1ELb0ELb0ELb1ELb1EEENS1_21CollectiveEpilogueFwdINS6_IJS8_SA_S9_EEENS6_IJNS7_ILi1EEESI_SI_EEESC_SE_Li128ELb1ELb1ELb1ELb0EEENS1_36VarlenDynamicPersistentTileSchedulerILi128ELi80ELi128ELi128ELb1ELb1ELb0ELb1ELb0ELb1EEEEEEEEEvNT_6ParamsE,"",@"SHT_CUDA_INFO"
	.sectionflags	@""
	.align	4


	//----- nvinfo : EIATTR_CUDA_API_VERSION
	.align		4
        /*0000*/ 	.byte	0x04, 0x37
        /*0002*/ 	.short	(.L_276 - .L_275)
.L_275:
        /*0004*/ 	.word	0x00000082


	//----- nvinfo : EIATTR_KPARAM_INFO
	.align		4
.L_276:
        /*0008*/ 	.byte	0x04, 0x17
        /*000a*/ 	.short	(.L_278 - .L_277)
.L_277:
        /*000c*/ 	.word	0x00000000
        /*0010*/ 	.short	0x0000
        /*0012*/ 	.short	0x0000
        /*0014*/ 	.byte	0x00, 0xf0, 0xe1, 0x10


	//----- nvinfo : EIATTR_SPARSE_MMA_MASK
	.align		4
.L_278:
        /*0018*/ 	.byte	0x03, 0x50
        /*001a*/ 	.short	0x0000


	//----- nvinfo : EIATTR_MAXREG_COUNT
	.align		4
        /*001c*/ 	.byte	0x03, 0x1b
        /*001e*/ 	.short	0x00ff


	//----- nvinfo : EIATTR_MERCURY_ISA_VERSION
	.align		4
        /*0020*/ 	.byte	0x03, 0x5f
        /*0022*/ 	.short	0x0101


	//----- nvinfo : EIATTR_VRC_CTA_INIT_COUNT
	.align		4
        /*0024*/ 	.byte	0x02, 0x4a
	.zero		1
	.zero		1


	//----- nvinfo : EIATTR_EXIT_INSTR_OFFSETS
	.align		4
        /*0028*/ 	.byte	0x04, 0x1c
        /*002a*/ 	.short	(.L_280 - .L_279)


	//   ....[0]....
.L_279:
        /*002c*/ 	.word	0x00000010


	//----- nvinfo : EIATTR_MAX_THREADS
	.align		4
.L_280:
        /*0030*/ 	.byte	0x04, 0x05
        /*0032*/ 	.short	(.L_282 - .L_281)
.L_281:
        /*0034*/ 	.word	0x00000080
        /*0038*/ 	.word	0x00000001
        /*003c*/ 	.word	0x00000001


	//----- nvinfo : EIATTR_CBANK_PARAM_SIZE
	.align		4
.L_282:
        /*0040*/ 	.byte	0x03, 0x19
        /*0042*/ 	.short	0x0438


	//----- nvinfo : EIATTR_PARAM_CBANK
	.align		4
        /*0044*/ 	.byte	0x04, 0x0a
        /*0046*/ 	.short	(.L_284 - .L_283)
	.align		4
.L_283:
        /*0048*/ 	.word	index@(.nv.constant0._ZN7cutlass13device_kernelIN5flash19enable_sm80_to_sm89INS1_16FlashAttnFwdSm80INS1_25CollectiveMainloopFwdSm80ILi4ELi1ELb0EN4cute5tupleIJNS5_1CILi128EEENS7_ILi80EEENS7_ILi64EEEEEELi64ENS_10bfloat16_tEfNS_4arch4Sm80ELb0ELb1ELb0ELb1ELb0ELb0ELb1ELb1EEENS1_21CollectiveEpilogueFwdINS6_IJS8_SA_S9_EEENS6_IJNS7_ILi1EEESI_SI_EEESC_SE_Li128ELb1ELb1ELb1ELb0EEENS1_36VarlenDynamicPersistentTileSchedulerILi128ELi80ELi128ELi128ELb1ELb1ELb0ELb1ELb0ELb1EEEEEEEEEvNT_6ParamsE)
        /*004c*/ 	.short	0x0380
        /*004e*/ 	.short	0x0438


	//----- nvinfo : EIATTR_SW_WAR
	.align		4
.L_284:
        /*0050*/ 	.byte	0x04, 0x36
        /*0052*/ 	.short	(.L_286 - .L_285)
.L_285:
        /*0054*/ 	.word	0x00000008
.L_286:


//--------------------- .nv.info._ZN7cutlass13device_kernelIN5flash19enable_sm80_to_sm89INS1_16FlashAttnFwdSm80INS1_25CollectiveMainloopFwdSm80ILi4ELi1ELb0EN4cute5tupleIJNS5_1CILi128EEENS7_ILi80EEENS7_ILi64EEEEEELi64ENS_10bfloat16_tEfNS_4arch4Sm80ELb0ELb1ELb0ELb1ELb0ELb1ELb1ELb1EEENS1_21CollectiveEpilogueFwdINS6_IJS8_SA_S9_EEENS6_IJNS7_ILi1EEESI_SI_EEESC_SE_Li128ELb1ELb1ELb1ELb0EEENS1_36VarlenDynamicPersistentTileSchedulerILi128ELi80ELi128ELi128ELb1ELb1ELb0ELb1ELb0ELb1EEEEEEEEEvNT_6ParamsE --------------------------
	.section	.nv.info._ZN7cutlass13device_kernelIN5flash19enable_sm80_to_sm89INS1_16FlashAttnFwdSm80INS1_25CollectiveMainloopFwdSm80ILi4ELi1ELb0EN4cute5tupleIJNS5_1CILi128EEENS7_ILi80EEENS7_ILi64EEEEEELi64ENS_10bfloat16_tEfNS_4arch4Sm80ELb0ELb1ELb0ELb1ELb0ELb1ELb1ELb1EEENS1_21CollectiveEpilogueFwdINS6_IJS8_SA_S9_EEENS6_IJNS7_ILi1EEESI_SI_EEESC_SE_Li128ELb1ELb1ELb1ELb0EEENS1_36VarlenDynamicPersistentTileSchedulerILi128ELi80ELi128ELi128ELb1ELb1ELb0ELb1ELb0ELb1EEEEEEEEEvNT_6ParamsE,"",@"SHT_CUDA_INFO"
	.sectionflags	@""
	.align	4


	//----- nvinfo : EIATTR_CUDA_API_VERSION
	.align		4
        /*0000*/ 	.byte	0x04, 0x37
        /*0002*/ 	.short	(.L_288 - .L_287)
.L_287:
        /*0004*/ 	.word	0x00000082


	//----- nvinfo : EIATTR_KPARAM_INFO
	.align		4
.L_288:
        /*0008*/ 	.byte	0x04, 0x17
        /*000a*/ 	.short	(.L_290 - .L_289)
.L_289:
        /*000c*/ 	.word	0x00000000
        /*0010*/ 	.short	0x0000
        /*0012*/ 	.short	0x0000
        /*0014*/ 	.byte	0x00, 0xf0, 0xe1, 0x10


	//----- nvinfo : EIATTR_SPARSE_MMA_MASK
	.align		4
.L_290:
        /*0018*/ 	.byte	0x03, 0x50
        /*001a*/ 	.short	0x0000


	//----- nvinfo : EIATTR_MAXREG_COUNT
	.align		4
        /*001c*/ 	.byte	0x03, 0x1b
        /*001e*/ 	.short	0x00ff


	//----- nvinfo : EIATTR_MERCURY_ISA_VERSION
	.align		4
        /*0020*/ 	.byte	0x03, 0x5f
        /*0022*/ 	.short	0x0101


	//----- nvinfo : EIATTR_VRC_CTA_INIT_COUNT
	.align		4
        /*0024*/ 	.byte	0x02, 0x4a
	.zero		1
	.zero		1


	//----- nvinfo : EIATTR_EXIT_INSTR_OFFSETS
	.align		4
        /*0028*/ 	.byte	0x04, 0x1c
        /*002a*/ 	.short	(.L_292 - .L_291)


	//   ....[0]....
.L_291:
        /*002c*/ 	.word	0x00000010


	//----- nvinfo : EIATTR_MAX_THREADS
	.align		4
.L_292:
        /*0030*/ 	.byte	0x04, 0x05
        /*0032*/ 	.short	(.L_294 - .L_293)
.L_293:
        /*0034*/ 	.word	0x00000080
        /*0038*/ 	.word	0x00000001
        /*003c*/ 	.word	0x00000001


	//----- nvinfo : EIATTR_CBANK_PARAM_SIZE
	.align		4
.L_294:
        /*0040*/ 	.byte	0x03, 0x19
        /*0042*/ 	.short	0x0438


	//----- nvinfo : EIATTR_PARAM_CBANK
	.align		4
        /*0044*/ 	.byte	0x04, 0x0a
        /*0046*/ 	.short	(.L_296 - .L_295)
	.align		4
.L_295:
        /*0048*/ 	.word	index@(.nv.constant0._ZN7cutlass13device_kernelIN5flash19enable_sm80_to_sm89INS1_16FlashAttnFwdSm80INS1_25CollectiveMainloopFwdSm80ILi4ELi1ELb0EN4cute5tupleIJNS5_1CILi128EEENS7_ILi80EEENS7_ILi64EEEEEELi64ENS_10bfloat16_tEfNS_4arch4Sm80ELb0ELb1ELb0ELb1ELb0ELb1ELb1ELb1EEENS1_21CollectiveEpilogueFwdINS6_IJS8_SA_S9_EEENS6_IJNS7_ILi1EEESI_SI_EEESC_SE_Li128ELb1ELb1ELb1ELb0EEENS1_36VarlenDynamicPersistentTileSchedulerILi128ELi80ELi128ELi128ELb1ELb1ELb0ELb1ELb0ELb1EEEEEEEEEvNT_6ParamsE)
        /*004c*/ 	.short	0x0380
        /*004e*/ 	.short	0x0438


	//----- nvinfo : EIATTR_SW_WAR
	.align		4
.L_296:
        /*0050*/ 	.byte	0x04, 0x36
        /*0052*/ 	.short	(.L_298 - .L_297)
.L_297:
        /*0054*/ 	.word	0x00000008
.L_298:


//--------------------- .nv.info._ZN7cutlass13device_kernelIN5flash19enable_sm80_to_sm89INS1_16FlashAttnFwdSm80INS1_25CollectiveMainloopFwdSm80ILi4ELi1ELb0EN4cute5tupleIJNS5_1CILi128EEENS7_ILi112EEENS7_ILi64EEEEEELi64ENS_10bfloat16_tEfNS_4arch4Sm80ELb1ELb0ELb0ELb0ELb0ELb0ELb1ELb1EEENS1_21CollectiveEpilogueFwdINS6_IJS8_SA_S9_EEENS6_IJNS7_ILi1EEESI_SI_EEESC_SE_Li128ELb0ELb1ELb1ELb0EEENS1_30DynamicPersistentTileSchedulerILi128ELi128ELb1ELb1ELb0EEEEEEEEEvNT_6ParamsE --------------------------
	.section	.nv.info._ZN7cutlass13device_kernelIN5flash19enable_sm80_to_sm89INS1_16FlashAttnFwdSm80INS1_25CollectiveMainloopFwdSm80ILi4ELi1ELb0EN4cute5tupleIJNS5_1CILi128EEENS7_ILi112EEENS7_ILi64EEEEEELi64ENS_10bfloat16_tEfNS_4arch4Sm80ELb1ELb0ELb0ELb0ELb0ELb0ELb1ELb1EEENS1_21CollectiveEpilogueFwdINS6_IJS8_SA_S9_EEENS6_IJNS7_ILi1EEESI_SI_EEESC_SE_Li128ELb0ELb1ELb1ELb0EEENS1_30DynamicPersistentTileSchedulerILi128ELi128ELb1ELb1ELb0EEEEEEEEEvNT_6ParamsE,"",@"SHT_CUDA_INFO"
	.sectionflags	@""
	.align	4


	//----- nvinfo : EIATTR_CUDA_API_VERSION
	.align		4
        /*0000*/ 	.byte	0x04, 0x37
        /*0002*/ 	.short	(.L_300 - .L_299)
.L_299:
        /*0004*/ 	.word	0x00000082


	//----- nvinfo : EIATTR_KPARAM_INFO
	.align		4
.L_300:
        /*0008*/ 	.byte	0x04, 0x17
        /*000a*/ 	.short	(.L_302 - .L_301)
.L_301:
        /*000c*/ 	.word	0x00000000
        /*0010*/ 	.short	0x0000
        /*0012*/ 	.short	0x0000
        /*0014*/ 	.byte	0x00, 0xf0, 0xa1, 0x10


	//----- nvinfo : EIATTR_SPARSE_MMA_MASK
	.align		4
.L_302:
        /*0018*/ 	.byte	0x03, 0x50
        /*001a*/ 	.short	0x0000


	//----- nvinfo : EIATTR_MAXREG_COUNT
	.align		4
        /*001c*/ 	.byte	0x03, 0x1b
        /*001e*/ 	.short	0x00ff


	//----- nvinfo : EIATTR_MERCURY_ISA_VERSION
	.align		4
        /*0020*/ 	.byte	0x03, 0x5f
        /*0022*/ 	.short	0x0101


	//----- nvinfo : EIATTR_VRC_CTA_INIT_COUNT
	.align		4
        /*0024*/ 	.byte	0x02, 0x4a
	.zero		1
	.zero		1


	//----- nvinfo : EIATTR_EXIT_INSTR_OFFSETS
	.align		4
        /*0028*/ 	.byte	0x04, 0x1c
        /*002a*/ 	.short	(.L_304 - .L_303)


	//   ....[0]....
.L_303:
        /*002c*/ 	.word	0x00000010


	//----- nvinfo : EIATTR_MAX_THREADS
	.align		4
.L_304:
        /*0030*/ 	.byte	0x04, 0x05
        /*0032*/ 	.short	(.L_306 - .L_305)
.L_305:
        /*0034*/ 	.word	0x00000080
        /*0038*/ 	.word	0x00000001
        /*003c*/ 	.word	0x00000001


	//----- nvinfo : EIATTR_CBANK_PARAM_SIZE
	.align		4
.L_306:
        /*0040*/ 	.byte	0x03, 0x19
        /*0042*/ 	.short	0x0428


	//----- nvinfo : EIATTR_PARAM_CBANK
	.align		4
        /*0044*/ 	.byte	0x04, 0x0a
        /*0046*/ 	.short	(.L_308 - .L_307)
	.align		4
.L_307:
        /*0048*/ 	.word	index@(.nv.constant0._ZN7cutlass13device_kernelIN5flash19enable_sm80_to_sm89INS1_16FlashAttnFwdSm80INS1_25CollectiveMainloopFwdSm80ILi4ELi1ELb0EN4cute5tupleIJNS5_1CILi128EEENS7_ILi112EEENS7_ILi64EEEEEELi64ENS_10bfloat16_tEfNS_4arch4Sm80ELb1ELb0ELb0ELb0ELb0ELb0ELb1ELb1EEENS1_21CollectiveEpilogueFwdINS6_IJS8_SA_S9_EEENS6_IJNS7_ILi1EEESI_SI_EEESC_SE_Li128ELb0ELb1ELb1ELb0EEENS1_30DynamicPersistentTileSchedulerILi128ELi128ELb1ELb1ELb0EEEEEEEEEvNT_6ParamsE)
        /*004c*/ 	.short	0x0380
        /*004e*/ 	.short	0x0428


	//----- nvinfo : EIATTR_SW_WAR
	.align		4
.L_308:
        /*0050*/ 	.byte	0x04, 0x36
        /*0052*/ 	.short	(.L_310 - .L_309)
.L_309:
        /*0054*/ 	.word	0x00000008
.L_310:


//--------------------- .nv.info._ZN7cutlass13device_kernelIN5flash19enable_sm80_to_sm89INS1_16FlashAttnFwdSm80INS1_25CollectiveMainloopFwdSm80ILi4ELi1ELb0EN4cute5tupleIJNS5_1CILi128EEENS7_ILi80EEENS7_ILi64EEEEEELi64ENS_10bfloat16_tEfNS_4arch4Sm80ELb1ELb0ELb0ELb1ELb0ELb0ELb1ELb1EEENS1_21CollectiveEpilogueFwdINS6_IJS8_SA_S9_EEENS6_IJNS7_ILi1EEESI_SI_EEESC_SE_Li128ELb1ELb1ELb1ELb0EEENS1_36VarlenDynamicPersistentTileSchedulerILi128ELi80ELi128ELi128ELb1ELb1ELb0ELb1ELb1ELb1EEEEEEEEEvNT_6ParamsE --------------------------
	.section	.nv.info._ZN7cutlass13device_kernelIN5flash19enable_sm80_to_sm89INS1_16FlashAttnFwdSm80INS1_25CollectiveMainloopFwdSm80ILi4ELi1ELb0EN4cute5tupleIJNS5_1CILi128EEENS7_ILi80EEENS7_ILi64EEEEEELi64ENS_10bfloat16_tEfNS_4arch4Sm80ELb1ELb0ELb0ELb1ELb0ELb0ELb1ELb1EEENS1_21CollectiveEpilogueFwdINS6_IJS8_SA_S9_EEENS6_IJNS7_ILi1EEESI_SI_EEESC_SE_Li128ELb1ELb1ELb1ELb0EEENS1_36VarlenDynamicPersistentTileSchedulerILi128ELi80ELi128ELi128ELb1ELb1ELb0ELb1ELb1ELb1EEEEEEEEEvNT_6ParamsE,"",@"SHT_CUDA_INFO"
	.sectionflags	@""
	.align	4


	//----- nvinfo : EIATTR_CUDA_API_VERSION
	.align		4
        /*0000*/ 	.byte	0x04, 0x37
        /*0002*/ 	.short	(.L_312 - .L_311)
.L_311:
        /*0004*/ 	.word	0x00000082


	//----- nvinfo : EIATTR_KPARAM_INFO
	.align		4
.L_312:
        /*0008*/ 	.byte	0x04, 0x17
        /*000a*/ 	.short	(.L_314 - .L_313)
.L_313:
        /*000c*/ 	.word	0x00000000
        /*0010*/ 	.short	0x0000
        /*0012*/ 	.short	0x0000
        /*0014*/ 	.byte	0x00, 0xf0, 0xe1, 0x10


	//----- nvinfo : EIATTR_SPARSE_MMA_MASK
	.align		4
.L_314:
        /*0018*/ 	.byte	0x03, 0x50
        /*001a*/ 	.short	0x0000


	//----- nvinfo : EIATTR_MAXREG_COUNT
	.align		4
        /*001c*/ 	.byte	0x03, 0x1b
        /*001e*/ 	.short	0x00ff


	//----- nvinfo : EIATTR_MERCURY_ISA_VERSION
	.align		4
        /*0020*/ 	.byte	0x03, 0x5f
        /*0022*/ 	.short	0x0101


	//----- nvinfo : EIATTR_VRC_CTA_INIT_COUNT
	.align		4
        /*0024*/ 	.byte	0x02, 0x4a
	.zero		1
	.zero		1


	//----- nvinfo : EIATTR_EXIT_INSTR_OFFSETS
	.align		4
        /*0028*/ 	.byte	0x04, 0x1c
        /*002a*/ 	.short	(.L_316 - .L_315)


	//   ....[0]....
.L_315:
        /*002c*/ 	.word	0x00000010


	//----- nvinfo : EIATTR_MAX_THREADS
	.align		4
.L_316:
        /*0030*/ 	.byte	0x04, 0x05
        /*0032*/ 	.short	(.L_318 - .L_317)
.L_317:
        /*0034*/ 	.word	0x00000080
        /*0038*/ 	.word	0x00000001
        /*003c*/ 	.word	0x00000001


	//----- nvinfo : EIATTR_CBANK_PARAM_SIZE
	.align		4
.L_318:
        /*0040*/ 	.byte	0x03, 0x19
        /*0042*/ 	.short	0x0438


	//----- nvinfo : EIATTR_PARAM_CBANK
	.align		4
        /*0044*/ 	.byte	0x04, 0x0a
        /*0046*/ 	.short	(.L_320 - .L_319)
	.align		4
.L_319:
        /*0048*/ 	.word	index@(.nv.constant0._ZN7cutlass13device_kernelIN5flash19enable_sm80_to_sm89INS1_16FlashAttnFwdSm80INS1_25CollectiveMainloopFwdSm80ILi4ELi1ELb0EN4cute5tupleIJNS5_1CILi128EEENS7_ILi80EEENS7_ILi64EEEEEELi64ENS_10bfloat16_tEfNS_4arch4Sm80ELb1ELb0ELb0ELb1ELb0ELb0ELb1ELb1EEENS1_21CollectiveEpilogueFwdINS6_IJS8_SA_S9_EEENS6_IJNS7_ILi1EEESI_SI_EEESC_SE_Li128ELb1ELb1ELb1ELb0EEENS1_36VarlenDynamicPersistentTileSchedulerILi128ELi80ELi128ELi128ELb1ELb1ELb0ELb1ELb1ELb1EEEEEEEEEvNT_6ParamsE)
        /*004c*/ 	.short	0x0380
        /*004e*/ 	.short	0x0438


	//----- nvinfo : EIATTR_SW_WAR
	.align		4
.L_320:
        /*0050*/ 	.byte	0x04, 0x36
        /*0052*/ 	.short	(.L_322 - .L_321)
.L_321:
        /*0054*/ 	.word	0x00000008
.L_322:


//--------------------- .nv.info._ZN7cutlass13device_kernelIN5flash19enable_sm80_to_sm89INS1_16FlashAttnFwdSm80INS1_25CollectiveMainloopFwdSm80ILi4ELi1ELb0EN4cute5tupleIJNS5_1CILi128EEENS7_ILi80EEENS7_ILi64EEEEEELi64ENS_10bfloat16_tEfNS_4arch4Sm80ELb1ELb0ELb0ELb1ELb0ELb1ELb1ELb1EEENS1_21CollectiveEpilogueFwdINS6_IJS8_SA_S9_EEENS6_IJNS7_ILi1EEESI_SI_EEESC_SE_Li128ELb1ELb1ELb1ELb0EEENS1_36VarlenDynamicPersistentTileSchedulerILi128ELi80ELi128ELi128ELb1ELb1ELb0ELb1ELb1ELb1EEEEEEEEEvNT_6ParamsE --------------------------
	.section	.nv.info._ZN7cutlass13device_kernelIN5flash19enable_sm80_to_sm89INS1_16FlashAttnFwdSm80INS1_25CollectiveMainloopFwdSm80ILi4ELi1ELb0EN4cute5tupleIJNS5_1CILi128EEENS7_ILi80EEENS7_ILi64EEEEEELi64ENS_10bfloat16_tEfNS_4arch4Sm80ELb1ELb0ELb0ELb1ELb0ELb1ELb1ELb1EEENS1_21CollectiveEpilogueFwdINS6_IJS8_SA_S9_EEENS6_IJNS7_ILi1EEESI_SI_EEESC_SE_Li128ELb1ELb1ELb1ELb0EEENS1_36VarlenDynamicPersistentTileSchedulerILi128ELi80ELi128ELi128ELb1ELb1ELb0ELb1ELb1ELb1EEEEEEEEEvNT_6ParamsE,"",@"SHT_CUDA_INFO"
	.sectionflags	@""
	.align	4


	//----- nvinfo : EIATTR_CUDA_API_VERSION
	.align		4
        /*0000*/ 	.byte	0x04, 0x37
        /*0002*/ 	.short	(.L_324 - .L_323)
.L_323:
        /*0004*/ 	.word	0x00000082


	//----- nvinfo : EIATTR_KPARAM_INFO
	.align		4
.L_324:
        /*0008*/ 	.byte	0x04, 0x17
        /*000a*/ 	.short	(.L_326 - .L_325)
.L_325:
        /*000c*/ 	.word	0x00000000
        /*0010*/ 	.short	0x0000
        /*0012*/ 	.short	0x0000
        /*0014*/ 	.byte	0x00, 0xf0, 0xe1, 0x10


	//----- nvinfo : EIATTR_SPARSE_MMA_MASK
	.align		4
.L_326:
        /*0018*/ 	.byte	0x03, 0x50
        /*001a*/ 	.short	0x0000


	//----- nvinfo : EIATTR_MAXREG_COUNT
	.align		4
        /*001c*/ 	.byte	0x03, 0x1b
        /*001e*/ 	.short	0x00ff


	//----- nvinfo : EIATTR_MERCURY_ISA_VERSION
	.align		4
        /*0020*/ 	.byte	0x03, 0x5f
        /*0022*/ 	.short	0x0101


	//----- nvinfo : EIATTR_VRC_CTA_INIT_COUNT
	.align		4
        /*0024*/ 	.byte	0x02, 0x4a
	.zero		1
	.zero		1


	//----- nvinfo : EIATTR_EXIT_INSTR_OFFSETS
	.align		4
        /*0028*/ 	.byte	0x04, 0x1c
        /*002a*/ 	.short	(.L_328 - .L_327)


	//   ....[0]....
.L_327:
        /*002c*/ 	.word	0x00000010


	//----- nvinfo : EIATTR_MAX_THREADS
	.align		4
.L_328:
        /*0030*/ 	.byte	0x04, 0x05
        /*0032*/ 	.short	(.L_330 - .L_329)
.L_329:
        /*0034*/ 	.word	0x00000080
        /*0038*/ 	.word	0x00000001
        /*003c*/ 	.word	0x00000001


	//----- nvinfo : EIATTR_CBANK_PARAM_SIZE
	.align		4
.L_330:
        /*0040*/ 	.byte	0x03, 0x19
        /*0042*/ 	.short	0x0438


	//----- nvinfo : EIATTR_PARAM_CBANK
	.align		4
        /*0044*/ 	.byte	0x04, 0x0a
        /*0046*/ 	.short	(.L_332 - .L_331)
	.align		4
.L_331:
        /*0048*/ 	.word	index@(.nv.constant0._ZN7cutlass13device_kernelIN5flash19enable_sm80_to_sm89INS1_16FlashAttnFwdSm80INS1_25CollectiveMainloopFwdSm80ILi4ELi1ELb0EN4cute5tupleIJNS5_1CILi128EEENS7_ILi80EEENS7_ILi64EEEEEELi64ENS_10bfloat16_tEfNS_4arch4Sm80ELb1ELb0ELb0ELb1ELb0ELb1ELb1ELb1EEENS1_21CollectiveEpilogueFwdINS6_IJS8_SA_S9_EEENS6_IJNS7_ILi1EEESI_SI_EEESC_SE_Li128ELb1ELb1ELb1ELb0EEENS1_36VarlenDynamicPersistentTileSchedulerILi128ELi80ELi128ELi128ELb1ELb1ELb0ELb1ELb1ELb1EEEEEEEEEvNT_6ParamsE)
        /*004c*/ 	.short	0x0380
        /*004e*/ 	.short	0x0438


	//----- nvinfo : EIATTR_SW_WAR
	.align		4
.L_332:
        /*0050*/ 	.byte	0x04, 0x36
        /*0052*/ 	.short	(.L_334 - .L_333)
.L_333:
        /*0054*/ 	.word	0x00000008
.L_334:


//--------------------- .nv.callgraph             --------------------------
	.section	.nv.callgraph,"",@"SHT_CUDA_CALLGRAPH"
	.align	4
	.sectionentsize	8
	.align		4
        /*0000*/ 	.word	0x00000000
	.align		4
        /*0004*/ 	.word	0xffffffff
	.align		4
        /*0008*/ 	.word	0x00000000
	.align		4
        /*000c*/ 	.word	0xfffffffe
	.align		4
        /*0010*/ 	.word	0x00000000
	.align		4
        /*0014*/ 	.word	0xfffffffd
	.align		4
        /*0018*/ 	.word	0x00000000
	.align		4
        /*001c*/ 	.word	0xfffffffc


//--------------------- .nv.constant4             --------------------------
	.section	.nv.constant4,"a",@progbits
	.align	8
	.align		8
.nv.constant4:
        /*0000*/ 	.dword	_ZN82_INTERNAL_21a4f107_46_flash_fwd_hdim64_bf16_split_softcapall_sm80_cu_21e1f8cb_32804cuda3std3__45__cpo5beginE
	.align		8
        /*0008*/ 	.dword	_ZN82_INTERNAL_21a4f107_46_flash_fwd_hdim64_bf16_split_softcapall_sm80_cu_21e1f8cb_32804cuda3std3__45__cpo3endE
	.align		8
        /*0010*/ 	.dword	_ZN82_INTERNAL_21a4f107_46_flash_fwd_hdim64_bf16_split_softcapall_sm80_cu_21e1f8cb_32804cuda3std3__45__cpo6cbeginE
	.align		8
        /*0018*/ 	.dword	_ZN82_INTERNAL_21a4f107_46_flash_fwd_hdim64_bf16_split_softcapall_sm80_cu_21e1f8cb_32804cuda3std3__45__cpo4cendE
	.align		8
        /*0020*/ 	.dword	_ZN82_INTERNAL_21a4f107_46_flash_fwd_hdim64_bf16_split_softcapall_sm80_cu_21e1f8cb_32804cuda3std3__484_GLOBAL__N__21a4f107_46_flash_fwd_hdim64_bf16_split_softcapall_sm80_cu_21e1f8cb_32806ignoreE
	.align		8
        /*0028*/ 	.dword	_ZN82_INTERNAL_21a4f107_46_flash_fwd_hdim64_bf16_split_softcapall_sm80_cu_21e1f8cb_32804cuda3std3__419piecewise_constructE
	.align		8
        /*0030*/ 	.dword	_ZN82_INTERNAL_21a4f107_46_flash_fwd_hdim64_bf16_split_softcapall_sm80_cu_21e1f8cb_32804cuda3std3__48in_placeE
	.align		8
        /*0038*/ 	.dword	_ZN82_INTERNAL_21a4f107_46_flash_fwd_hdim64_bf16_split_softcapall_sm80_cu_21e1f8cb_32804cuda3std6ranges3__45__cpo4swapE
	.align		8
        /*0040*/ 	.dword	_ZN82_INTERNAL_21a4f107_46_flash_fwd_hdim64_bf16_split_softcapall_sm80_cu_21e1f8cb_32804cuda3std6ranges3__45__cpo9iter_moveE
	.align		8
        /*0048*/ 	.dword	_ZN82_INTERNAL_21a4f107_46_flash_fwd_hdim64_bf16_split_softcapall_sm80_cu_21e1f8cb_32804cute7productE
	.align		8
        /*0050*/ 	.dword	_ZN82_INTERNAL_21a4f107_46_flash_fwd_hdim64_bf16_split_softcapall_sm80_cu_21e1f8cb_32804cute1_E


//--------------------- .text._ZN7cutlass13device_kernelIN5flash19enable_sm80_to_sm89INS1_16FlashAttnFwdSm80INS1_25CollectiveMainloopFwdSm80ILi4ELi1ELb0EN4cute5tupleIJNS5_1CILi128EEENS7_ILi112EEENS7_ILi64EEEEEELi64ENS_10bfloat16_tEfNS_4arch4Sm80ELb0ELb0ELb1ELb0ELb0ELb0ELb1ELb1EEENS1_21CollectiveEpilogueFwdINS6_IJS8_SA_S9_EEENS6_IJNS7_ILi1EEESI_SI_EEESC_SE_Li128ELb0ELb1ELb1ELb0EEENS1_19SingleTileSchedulerILb0ELb1ELb1ELi128EEEEEEEEEvNT_6ParamsE --------------------------
	.section	.text._ZN7cutlass13device_kernelIN5flash19enable_sm80_to_sm89INS1_16FlashAttnFwdSm80INS1_25CollectiveMainloopFwdSm80ILi4ELi1ELb0EN4cute5tupleIJNS5_1CILi128EEENS7_ILi112EEENS7_ILi64EEEEEELi64ENS_10bfloat16_tEfNS_4arch4Sm80ELb0ELb0ELb1ELb0ELb0ELb0ELb1ELb1EEENS1_21CollectiveEpilogueFwdINS6_IJS8_SA_S9_EEENS6_IJNS7_ILi1EEESI_SI_EEESC_SE_Li128ELb0ELb1ELb1ELb0EEENS1_19SingleTileSchedulerILb0ELb1ELb1ELi128EEEEEEEEEvNT_6ParamsE,"ax",@progbits
	.align	128
.text._ZN7cutlass13device_kernelIN5flash19enable_sm80_to_sm89INS1_16FlashAttnFwdSm80INS1_25CollectiveMainloopFwdSm80ILi4ELi1ELb0EN4cute5tupleIJNS5_1CILi128EEENS7_ILi112EEENS7_ILi64EEEEEELi64ENS_10bfloat16_tEfNS_4arch4Sm80ELb0ELb0ELb1ELb0ELb0ELb0ELb1ELb1EEENS1_21CollectiveEpilogueFwdINS6_IJS8_SA_S9_EEENS6_IJNS7_ILi1EEESI_SI_EEESC_SE_Li128ELb0ELb1ELb1ELb0EEENS1_19SingleTileSchedulerILb0ELb1ELb1ELi128EEEEEEEEEvNT_6ParamsE:
        .type           _ZN7cutlass13device_kernelIN5flash19enable_sm80_to_sm89INS1_16FlashAttnFwdSm80INS1_25CollectiveMainloopFwdSm80ILi4ELi1ELb0EN4cute5tupleIJNS5_1CILi128EEENS7_ILi112EEENS7_ILi64EEEEEELi64ENS_10bfloat16_tEfNS_4arch4Sm80ELb0ELb0ELb1ELb0ELb0ELb0ELb1ELb1EEENS1_21CollectiveEpilogueFwdINS6_IJS8_SA_S9_EEENS6_IJNS7_ILi1EEESI_SI_EEESC_SE_Li128ELb0ELb1ELb1ELb0EEENS1_19SingleTileSchedulerILb0ELb1ELb1ELi128EEEEEEEEEvNT_6ParamsE,@function
        .size           _ZN7cutlass13device_kernelIN5flash19enable_sm80_to_sm89INS1_16FlashAttnFwdSm80INS1_25CollectiveMainloopFwdSm80ILi4ELi1ELb0EN4cute5tupleIJNS5_1CILi128EEENS7_ILi112EEENS7_ILi64EEEEEELi64ENS_10bfloat16_tEfNS_4arch4Sm80ELb0ELb0ELb1ELb0ELb0ELb0ELb1ELb1EEENS1_21CollectiveEpilogueFwdINS6_IJS8_SA_S9_EEENS6_IJNS7_ILi1EEESI_SI_EEESC_SE_Li128ELb0ELb1ELb1ELb0EEENS1_19SingleTileSchedulerILb0ELb1ELb1ELi128EEEEEEEEEvNT_6ParamsE,(.L_x_18 - _ZN7cutlass13device_kernelIN5flash19enable_sm80_to_sm89INS1_16FlashAttnFwdSm80INS1_25CollectiveMainloopFwdSm80ILi4ELi1ELb0EN4cute5tupleIJNS5_1CILi128EEENS7_ILi112EEENS7_ILi64EEEEEELi64ENS_10bfloat16_tEfNS_4arch4Sm80ELb0ELb0ELb1ELb0ELb0ELb0ELb1ELb1EEENS1_21CollectiveEpilogueFwdINS6_IJS8_SA_S9_EEENS6_IJNS7_ILi1EEESI_SI_EEESC_SE_Li128ELb0ELb1ELb1ELb0EEENS1_19SingleTileSchedulerILb0ELb1ELb1ELi128EEEEEEEEEvNT_6ParamsE)
        .other          _ZN7cutlass13device_kernelIN5flash19enable_sm80_to_sm89INS1_16FlashAttnFwdSm80INS1_25CollectiveMainloopFwdSm80ILi4ELi1ELb0EN4cute5tupleIJNS5_1CILi128EEENS7_ILi112EEENS7_ILi64EEEEEELi64ENS_10bfloat16_tEfNS_4arch4Sm80ELb0ELb0ELb1ELb0ELb0ELb0ELb1ELb1EEENS1_21CollectiveEpilogueFwdINS6_IJS8_SA_S9_EEENS6_IJNS7_ILi1EEESI_SI_EEESC_SE_Li128ELb0ELb1ELb1ELb0EEENS1_19SingleTileSchedulerILb0ELb1ELb1ELi128EEEEEEEEEvNT_6ParamsE,@"STO_CUDA_ENTRY STV_DEFAULT"
_ZN7cutlass13device_kernelIN5flash19enable_sm80_to_sm89INS1_16FlashAttnFwdSm80INS1_25CollectiveMainloopFwdSm80ILi4ELi1ELb0EN4cute5tupleIJNS5_1CILi128EEENS7_ILi112EEENS7_ILi64EEEEEELi64ENS_10bfloat16_tEfNS_4arch4Sm80ELb0ELb0ELb1ELb0ELb0ELb0ELb1ELb1EEENS1_21CollectiveEpilogueFwdINS6_IJS8_SA_S9_EEENS6_IJNS7_ILi1EEESI_SI_EEESC_SE_Li128ELb0ELb1ELb1ELb0EEENS1_19SingleTileSchedulerILb0ELb1ELb1ELi128EEEEEEEEEvNT_6ParamsE:
[----:B------:R-:W-:Y:S01]  /*0000*/  LDC R1, c[0x0][0x37c] ;  /* 0x0000df00ff017b82 */ /* 0x000fe20000000800 */
[----:B------:R-:W-:Y:S05]  /*0010*/  EXIT ;  /* 0x000000000000794d */ /* 0x000fea0003800000 */
.L_x_0:
[----:B------:R-:W-:-:S00]  /*0020*/  BRA `(.L_x_0) ;  /* 0xfffffffc00fc7947 */ /* 0x000fc0000383ffff */
[----:B------:R-:W-:-:S00]  /*0030*/  NOP ;  /* 0x0000000000007918 */ /* 0x000fc00000000000 */
        /* <DEDUP_REMOVED lines=12> */
.L_x_18:


//--------------------- .text._ZN7cutlass13device_kernelIN5flash19enable_sm80_to_sm89INS1_16FlashAttnFwdSm80INS1_25CollectiveMainloopFwdSm80ILi4ELi1ELb0EN4cute5tupleIJNS5_1CILi128EEENS7_ILi80EEENS7_ILi64EEEEEELi64ENS_10bfloat16_tEfNS_4arch4Sm80ELb0ELb0ELb1ELb1ELb0ELb0ELb1ELb1EEENS1_21CollectiveEpilogueFwdINS6_IJS8_SA_S9_EEENS6_IJNS7_ILi1EEESI_SI_EEESC_SE_Li128ELb1ELb1ELb1ELb0EEENS1_36VarlenDynamicPersistentTileSchedulerILi128ELi80ELi128ELi128ELb1ELb1ELb0ELb0ELb1ELb1EEEEEEEEEvNT_6ParamsE --------------------------
	.section	.text._ZN7cutlass13device_kernelIN5flash19enable_sm80_to_sm89INS1_16FlashAttnFwdSm80INS1_25CollectiveMainloopFwdSm80ILi4ELi1ELb0EN4cute5tupleIJNS5_1CILi128EEENS7_ILi80EEENS7_ILi64EEEEEELi64ENS_10bfloat16_tEfNS_4arch4Sm80ELb0ELb0ELb1ELb1ELb0ELb0ELb1ELb1EEENS1_21CollectiveEpilogueFwdINS6_IJS8_SA_S9_EEENS6_IJNS7_ILi1EEESI_SI_EEESC_SE_Li128ELb1ELb1ELb1ELb0EEENS1_36VarlenDynamicPersistentTileSchedulerILi128ELi80ELi128ELi128ELb1ELb1ELb0ELb0ELb1ELb1EEEEEEEEEvNT_6ParamsE,"ax",@progbits
	.align	128
.text._ZN7cutlass13device_kernelIN5flash19enable_sm80_to_sm89INS1_16FlashAttnFwdSm80INS1_25CollectiveMainloopFwdSm80ILi4ELi1ELb0EN4cute5tupleIJNS5_1CILi128EEENS7_ILi80EEENS7_ILi64EEEEEELi64ENS_10bfloat16_tEfNS_4arch4Sm80ELb0ELb0ELb1ELb1ELb0ELb0ELb1ELb1EEENS1_21CollectiveEpilogueFwdINS6_IJS8_SA_S9_EEENS6_IJNS7_ILi1EEESI_SI_EEESC_SE_Li128ELb1ELb1ELb1ELb0EEENS1_36VarlenDynamicPersistentTileSchedulerILi128ELi80ELi128ELi128ELb1ELb1ELb0ELb0ELb1ELb1EEEEEEEEEvNT_6ParamsE:
        .type           _ZN7cutlass13device_kernelIN5flash19enable_sm80_to_sm89INS1_16FlashAttnFwdSm80INS1_25CollectiveMainloopFwdSm80ILi4ELi1ELb0EN4cute5tupleIJNS5_1CILi128EEENS7_ILi80EEENS7_ILi64EEEEEELi64ENS_10bfloat16_tEfNS_4arch4Sm80ELb0ELb0ELb1ELb1ELb0ELb0ELb1ELb1EEENS1_21CollectiveEpilogueFwdINS6_IJS8_SA_S9_EEENS6_IJNS7_ILi1EEESI_SI_EEESC_SE_Li128ELb1ELb1ELb1ELb0EEENS1_36VarlenDynamicPersistentTileSchedulerILi128ELi80ELi128ELi128ELb1ELb1ELb0ELb0ELb1ELb1EEEEEEEEEvNT_6ParamsE,@function
        .size           _ZN7cutlass13device_kernelIN5flash19enable_sm80_to_sm89INS1_16FlashAttnFwdSm80INS1_25CollectiveMainloopFwdSm80ILi4ELi1ELb0EN4cute5tupleIJNS5_1CILi128EEENS7_ILi80EEENS7_ILi64EEEEEELi64ENS_10bfloat16_tEfNS_4arch4Sm80ELb0ELb0ELb1ELb1ELb0ELb0ELb1ELb1EEENS1_21CollectiveEpilogueFwdINS6_IJS8_SA_S9_EEENS6_IJNS7_ILi1EEESI_SI_EEESC_SE_Li128ELb1ELb1ELb1ELb0EEENS1_36VarlenDynamicPersistentTileSchedulerILi128ELi80ELi128ELi128ELb1ELb1ELb0ELb0ELb1ELb1EEEEEEEEEvNT_6ParamsE,(.L_x_19 - _ZN7cutlass13device_kernelIN5flash19enable_sm80_to_sm89INS1_16FlashAttnFwdSm80INS1_25CollectiveMainloopFwdSm80ILi4ELi1ELb0EN4cute5tupleIJNS5_1CILi128EEENS7_ILi80EEENS7_ILi64EEEEEELi64ENS_10bfloat16_tEfNS_4arch4Sm80ELb0ELb0ELb1ELb1ELb0ELb0ELb1ELb1EEENS1_21CollectiveEpilogueFwdINS6_IJS8_SA_S9_EEENS6_IJNS7_ILi1EEESI_SI_EEESC_SE_Li128ELb1ELb1ELb1ELb0EEENS1_36VarlenDynamicPersistentTileSchedulerILi128ELi80ELi128ELi128ELb1ELb1ELb0ELb0ELb1ELb1EEEEEEEEEvNT_6ParamsE)
        .other          _ZN7cutlass13device_kernelIN5flash19enable_sm80_to_sm89INS1_16FlashAttnFwdSm80INS1_25CollectiveMainloopFwdSm80ILi4ELi1ELb0EN4cute5tupleIJNS5_1CILi128EEENS7_ILi80EEENS7_ILi64EEEEEELi64ENS_10bfloat16_tEfNS_4arch4Sm80ELb0ELb0ELb1ELb1ELb0ELb0ELb1ELb1EEENS1_21CollectiveEpilogueFwdINS6_IJS8_SA_S9_EEENS6_IJNS7_ILi1EEESI_SI_EEESC_SE_Li128ELb1ELb1ELb1ELb0EEENS1_36VarlenDynamicPersistentTileSchedulerILi128ELi80ELi128ELi128ELb1ELb1ELb0ELb0ELb1ELb1EEEEEEEEEvNT_6ParamsE,@"STO_CUDA_ENTRY STV_DEFAULT"
_ZN7cutlass13device_kernelIN5flash19enable_sm80_to_sm89INS1_16FlashAttnFwdSm80INS1_25CollectiveMainloopFwdSm80ILi4ELi1ELb0EN4cute5tupleIJNS5_1CILi128EEENS7_ILi80EEENS7_ILi64EEEEEELi64ENS_10bfloat16_tEfNS_4arch4Sm80ELb0ELb0ELb1ELb1ELb0ELb0ELb1ELb1EEENS1_21CollectiveEpilogueFwdINS6_IJS8_SA_S9_EEENS6_IJNS7_ILi1EEESI_SI_EEESC_SE_Li128ELb1ELb1ELb1ELb0EEENS1_36VarlenDynamicPersistentTileSchedulerILi128ELi80ELi128ELi128ELb1ELb1ELb0ELb0ELb1ELb1EEEEEEEEEvNT_6ParamsE:
[----:B------:R-:W-:Y:S01]  /*0000*/  LDC R1, c[0x0][0x37c] ;  /* 0x0000df00ff017b82 */ /* 0x000fe20000000800 */
[----:B------:R-:W-:Y:S05]  /*0010*/  EXIT ;  /* 0x000000000000794d */ /* 0x000fea0003800000 */
.L_x_1:
        /* <DEDUP_REMOVED lines=14> */
.L_x_19:


//--------------------- .text._ZN7cutlass13device_kernelIN5flash19enable_sm80_to_sm89INS1_16FlashAttnFwdSm80INS1_25CollectiveMainloopFwdSm80ILi4ELi1ELb0EN4cute5tupleIJNS5_1CILi128EEENS7_ILi80EEENS7_ILi64EEEEEELi64ENS_10bfloat16_tEfNS_4arch4Sm80ELb0ELb0ELb1ELb1ELb0ELb1ELb1ELb1EEENS1_21CollectiveEpilogueFwdINS6_IJS8_SA_S9_EEENS6_IJNS7_ILi1EEESI_SI_EEESC_SE_Li128ELb1ELb1ELb1ELb0EEENS1_36VarlenDynamicPersistentTileSchedulerILi128ELi80ELi128ELi128ELb1ELb1ELb0ELb0ELb1ELb1EEEEEEEEEvNT_6ParamsE --------------------------
	.section	.text._ZN7cutlass13device_kernelIN5flash19enable_sm80_to_sm89INS1_16FlashAttnFwdSm80INS1_25CollectiveMainloopFwdSm80ILi4ELi1ELb0EN4cute5tupleIJNS5_1CILi128EEENS7_ILi80EEENS7_ILi64EEEEEELi64ENS_10bfloat16_tEfNS_4arch4Sm80ELb0ELb0ELb1ELb1ELb0ELb1ELb1ELb1EEENS1_21CollectiveEpilogueFwdINS6_IJS8_SA_S9_EEENS6_IJNS7_ILi1EEESI_SI_EEESC_SE_Li128ELb1ELb1ELb1ELb0EEENS1_36VarlenDynamicPersistentTileSchedulerILi128ELi80ELi128ELi128ELb1ELb1ELb0ELb0ELb1ELb1EEEEEEEEEvNT_6ParamsE,"ax",@progbits
	.align	128
.text._ZN7cutlass13device_kernelIN5flash19enable_sm80_to_sm89INS1_16FlashAttnFwdSm80INS1_25CollectiveMainloopFwdSm80ILi4ELi1ELb0EN4cute5tupleIJNS5_1CILi128EEENS7_ILi80EEENS7_ILi64EEEEEELi64ENS_10bfloat16_tEfNS_4arch4Sm80ELb0ELb0ELb1ELb1ELb0ELb1ELb1ELb1EEENS1_21CollectiveEpilogueFwdINS6_IJS8_SA_S9_EEENS6_IJNS7_ILi1EEESI_SI_EEESC_SE_Li128ELb1ELb1ELb1ELb0EEENS1_36VarlenDynamicPersistentTileSchedulerILi128ELi80ELi128ELi128ELb1ELb1ELb0ELb0ELb1ELb1EEEEEEEEEvNT_6ParamsE:
        .type           _ZN7cutlass13device_kernelIN5flash19enable_sm80_to_sm89INS1_16FlashAttnFwdSm80INS1_25CollectiveMainloopFwdSm80ILi4ELi1ELb0EN4cute5tupleIJNS5_1CILi128EEENS7_ILi80EEENS7_ILi64EEEEEELi64ENS_10bfloat16_tEfNS_4arch4Sm80ELb0ELb0ELb1ELb1ELb0ELb1ELb1ELb1EEENS1_21CollectiveEpilogueFwdINS6_IJS8_SA_S9_EEENS6_IJNS7_ILi1EEESI_SI_EEESC_SE_Li128ELb1ELb1ELb1ELb0EEENS1_36VarlenDynamicPersistentTileSchedulerILi128ELi80ELi128ELi128ELb1ELb1ELb0ELb0ELb1ELb1EEEEEEEEEvNT_6ParamsE,@function
        .size           _ZN7cutlass13device_kernelIN5flash19enable_sm80_to_sm89INS1_16FlashAttnFwdSm80INS1_25CollectiveMainloopFwdSm80ILi4ELi1ELb0EN4cute5tupleIJNS5_1CILi128EEENS7_ILi80EEENS7_ILi64EEEEEELi64ENS_10bfloat16_tEfNS_4arch4Sm80ELb0ELb0ELb1ELb1ELb0ELb1ELb1ELb1EEENS1_21CollectiveEpilogueFwdINS6_IJS8_SA_S9_EEENS6_IJNS7_ILi1EEESI_SI_EEESC_SE_Li128ELb1ELb1ELb1ELb0EEENS1_36VarlenDynamicPersistentTileSchedulerILi128ELi80ELi128ELi128ELb1ELb1ELb0ELb0ELb1ELb1EEEEEEEEEvNT_6ParamsE,(.L_x_20 - _ZN7cutlass13device_kernelIN5flash19enable_sm80_to_sm89INS1_16FlashAttnFwdSm80INS1_25CollectiveMainloopFwdSm80ILi4ELi1ELb0EN4cute5tupleIJNS5_1CILi128EEENS7_ILi80EEENS7_ILi64EEEEEELi64ENS_10bfloat16_tEfNS_4arch4Sm80ELb0ELb0ELb1ELb1ELb0ELb1ELb1ELb1EEENS1_21CollectiveEpilogueFwdINS6_IJS8_SA_S9_EEENS6_IJNS7_ILi1EEESI_SI_EEESC_SE_Li128ELb1ELb1ELb1ELb0EEENS1_36VarlenDynamicPersistentTileSchedulerILi128ELi80ELi128ELi128ELb1ELb1ELb0ELb0ELb1ELb1EEEEEEEEEvNT_6ParamsE)
        .other          _ZN7cutlass13device_kernelIN5flash19enable_sm80_to_sm89INS1_16FlashAttnFwdSm80INS1_25CollectiveMainloopFwdSm80ILi4ELi1ELb0EN4cute5tupleIJNS5_1CILi128EEENS7_ILi80EEENS7_ILi64EEEEEELi64ENS_10bfloat16_tEfNS_4arch4Sm80ELb0ELb0ELb1ELb1ELb0ELb1ELb1ELb1EEENS1_21CollectiveEpilogueFwdINS6_IJS8_SA_S9_EEENS6_IJNS7_ILi1EEESI_SI_EEESC_SE_Li128ELb1ELb1ELb1ELb0EEENS1_36VarlenDynamicPersistentTileSchedulerILi128ELi80ELi128ELi128ELb1ELb1ELb0ELb0ELb1ELb1EEEEEEEEEvNT_6ParamsE,@"STO_CUDA_ENTRY STV_DEFAULT"
_ZN7cutlass13device_kernelIN5flash19enable_sm80_to_sm89INS1_16FlashAttnFwdSm80INS1_25CollectiveMainloopFwdSm80ILi4ELi1ELb0EN4cute5tupleIJNS5_1CILi128EEENS7_ILi80EEENS7_ILi64EEEEEELi64ENS_10bfloat16_tEfNS_4arch4Sm80ELb0ELb0ELb1ELb1ELb0ELb1ELb1ELb1EEENS1_21CollectiveEpilogueFwdINS6_IJS8_SA_S9_EEENS6_IJNS7_ILi1EEESI_SI_EEESC_SE_Li128ELb1ELb1ELb1ELb0EEENS1_36VarlenDynamicPersistentTileSchedulerILi128ELi80ELi128ELi128ELb1ELb1ELb0ELb0ELb1ELb1EEEEEEEEEvNT_6ParamsE:
[----:B------:R-:W-:Y:S01]  /*0000*/  LDC R1, c[0x0][0x37c] ;  /* 0x0000df00ff017b82 */ /* 0x000fe20000000800 */
[----:B------:R-:W-:Y:S05]  /*0010*/  EXIT ;  /* 0x000000000000794d */ /* 0x000fea0003800000 */
.L_x_2:
        /* <DEDUP_REMOVED lines=14> */
.L_x_20:


//--------------------- .text._ZN7cutlass13device_kernelIN5flash19enable_sm80_to_sm89INS1_16FlashAttnFwdSm80INS1_25CollectiveMainloopFwdSm80ILi4ELi1ELb0EN4cute5tupleIJNS5_1CILi128EEENS7_ILi96EEENS7_ILi64EEEEEELi64ENS_10bfloat16_tEfNS_4arch4Sm80ELb0ELb1ELb1ELb0ELb0ELb0ELb1ELb1EEENS1_21CollectiveEpilogueFwdINS6_IJS8_SA_S9_EEENS6_IJNS7_ILi1EEESI_SI_EEESC_SE_Li128ELb0ELb1ELb1ELb0EEENS1_19SingleTileSchedulerILb0ELb1ELb1ELi128EEEEEEEEEvNT_6ParamsE --------------------------
	.section	.text._ZN7cutlass13device_kernelIN5flash19enable_sm80_to_sm89INS1_16FlashAttnFwdSm80INS1_25CollectiveMainloopFwdSm80ILi4ELi1ELb0EN4cute5tupleIJNS5_1CILi128EEENS7_ILi96EEENS7_ILi64EEEEEELi64ENS_10bfloat16_tEfNS_4arch4Sm80ELb0ELb1ELb1ELb0ELb0ELb0ELb1ELb1EEENS1_21CollectiveEpilogueFwdINS6_IJS8_SA_S9_EEENS6_IJNS7_ILi1EEESI_SI_EEESC_SE_Li128ELb0ELb1ELb1ELb0EEENS1_19SingleTileSchedulerILb0ELb1ELb1ELi128EEEEEEEEEvNT_6ParamsE,"ax",@progbits
	.align	128
.text._ZN7cutlass13device_kernelIN5flash19enable_sm80_to_sm89INS1_16FlashAttnFwdSm80INS1_25CollectiveMainloopFwdSm80ILi4ELi1ELb0EN4cute5tupleIJNS5_1CILi128EEENS7_ILi96EEENS7_ILi64EEEEEELi64ENS_10bfloat16_tEfNS_4arch4Sm80ELb0ELb1ELb1ELb0ELb0ELb0ELb1ELb1EEENS1_21CollectiveEpilogueFwdINS6_IJS8_SA_S9_EEENS6_IJNS7_ILi1EEESI_SI_EEESC_SE_Li128ELb0ELb1ELb1ELb0EEENS1_19SingleTileSchedulerILb0ELb1ELb1ELi128EEEEEEEEEvNT_6ParamsE:
        .type           _ZN7cutlass13device_kernelIN5flash19enable_sm80_to_sm89INS1_16FlashAttnFwdSm80INS1_25CollectiveMainloopFwdSm80ILi4ELi1ELb0EN4cute5tupleIJNS5_1CILi128EEENS7_ILi96EEENS7_ILi64EEEEEELi64ENS_10bfloat16_tEfNS_4arch4Sm80ELb0ELb1ELb1ELb0ELb0ELb0ELb1ELb1EEENS1_21CollectiveEpilogueFwdINS6_IJS8_SA_S9_EEENS6_IJNS7_ILi1EEESI_SI_EEESC_SE_Li128ELb0ELb1ELb1ELb0EEENS1_19SingleTileSchedulerILb0ELb1ELb1ELi128EEEEEEEEEvNT_6ParamsE,@function
        .size           _ZN7cutlass13device_kernelIN5flash19enable_sm80_to_sm89INS1_16FlashAttnFwdSm80INS1_25CollectiveMainloopFwdSm80ILi4ELi1ELb0EN4cute5tupleIJNS5_1CILi128EEENS7_ILi96EEENS7_ILi64EEEEEELi64ENS_10bfloat16_tEfNS_4arch4Sm80ELb0ELb1ELb1ELb0ELb0ELb0ELb1ELb1EEENS1_21CollectiveEpilogueFwdINS6_IJS8_SA_S9_EEENS6_IJNS7_ILi1EEESI_SI_EEESC_SE_Li128ELb0ELb1ELb1ELb0EEENS1_19SingleTileSchedulerILb0ELb1ELb1ELi128EEEEEEEEEvNT_6ParamsE,(.L_x_21 - _ZN7cutlass13device_kernelIN5flash19enable_sm80_to_sm89INS1_16FlashAttnFwdSm80INS1_25CollectiveMainloopFwdSm80ILi4ELi1ELb0EN4cute5tupleIJNS5_1CILi128EEENS7_ILi96EEENS7_ILi64EEEEEELi64ENS_10bfloat16_tEfNS_4arch4Sm80ELb0ELb1ELb1ELb0ELb0ELb0ELb1ELb1EEENS1_21CollectiveEpilogueFwdINS6_IJS8_SA_S9_EEENS6_IJNS7_ILi1EEESI_SI_EEESC_SE_Li128ELb0ELb1ELb1ELb0EEENS1_19SingleTileSchedulerILb0ELb1ELb1ELi128EEEEEEEEEvNT_6ParamsE)
        .other          _ZN7cutlass13device_kernelIN5flash19enable_sm80_to_sm89INS1_16FlashAttnFwdSm80INS1_25CollectiveMainloopFwdSm80ILi4ELi1ELb0EN4cute5tupleIJNS5_1CILi128EEENS7_ILi96EEENS7_ILi64EEEEEELi64ENS_10bfloat16_tEfNS_4arch4Sm80ELb0ELb1ELb1ELb0ELb0ELb0ELb1ELb1EEENS1_21CollectiveEpilogueFwdINS6_IJS8_SA_S9_EEENS6_IJNS7_ILi1EEESI_SI_EEESC_SE_Li128ELb0ELb1ELb1ELb0EEENS1_19SingleTileSchedulerILb0ELb1ELb1ELi128EEEEEEEEEvNT_6ParamsE,@"STO_CUDA_ENTRY STV_DEFAULT"
_ZN7cutlass13device_kernelIN5flash19enable_sm80_to_sm89INS1_16FlashAttnFwdSm80INS1_25CollectiveMainloopFwdSm80ILi4ELi1ELb0EN4cute5tupleIJNS5_1CILi128EEENS7_ILi96EEENS7_ILi64EEEEEELi64ENS_10bfloat16_tEfNS_4arch4Sm80ELb0ELb1ELb1ELb0ELb0ELb0ELb1ELb1EEENS1_21CollectiveEpilogueFwdINS6_IJS8_SA_S9_EEENS6_IJNS7_ILi1EEESI_SI_EEESC_SE_Li128ELb0ELb1ELb1ELb0EEENS1_19SingleTileSchedulerILb0ELb1ELb1ELi128EEEEEEEEEvNT_6ParamsE:
[----:B------:R-:W-:Y:S01]  /*0000*/  LDC R1, c[0x0][0x37c] ;  /* 0x0000df00ff017b82 */ /* 0x000fe20000000800 */
[----:B------:R-:W-:Y:S05]  /*0010*/  EXIT ;  /* 0x000000000000794d */ /* 0x000fea0003800000 */
.L_x_3:
        /* <DEDUP_REMOVED lines=14> */
.L_x_21:


//--------------------- .text._ZN7cutlass13device_kernelIN5flash19enable_sm80_to_sm89INS1_16FlashAttnFwdSm80INS1_25CollectiveMainloopFwdSm80ILi4ELi1ELb0EN4cute5tupleIJNS5_1CILi128EEENS7_ILi80EEENS7_ILi64EEEEEELi64ENS_10bfloat16_tEfNS_4arch4Sm80ELb0ELb1ELb1ELb1ELb0ELb0ELb1ELb1EEENS1_21CollectiveEpilogueFwdINS6_IJS8_SA_S9_EEENS6_IJNS7_ILi1EEESI_SI_EEESC_SE_Li128ELb1ELb1ELb1ELb0EEENS1_36VarlenDynamicPersistentTileSchedulerILi128ELi80ELi128ELi128ELb1ELb1ELb0ELb1ELb0ELb1EEEEEEEEEvNT_6ParamsE --------------------------
	.section	.text._ZN7cutlass13device_kernelIN5flash19enable_sm80_to_sm89INS1_16FlashAttnFwdSm80INS1_25CollectiveMainloopFwdSm80ILi4ELi1ELb0EN4cute5tupleIJNS5_1CILi128EEENS7_ILi80EEENS7_ILi64EEEEEELi64ENS_10bfloat16_tEfNS_4arch4Sm80ELb0ELb1ELb1ELb1ELb0ELb0ELb1ELb1EEENS1_21CollectiveEpilogueFwdINS6_IJS8_SA_S9_EEENS6_IJNS7_ILi1EEESI_SI_EEESC_SE_Li128ELb1ELb1ELb1ELb0EEENS1_36VarlenDynamicPersistentTileSchedulerILi128ELi80ELi128ELi128ELb1ELb1ELb0ELb1ELb0ELb1EEEEEEEEEvNT_6ParamsE,"ax",@progbits
	.align	128
.text._ZN7cutlass13device_kernelIN5flash19enable_sm80_to_sm89INS1_16FlashAttnFwdSm80INS1_25CollectiveMainloopFwdSm80ILi4ELi1ELb0EN4cute5tupleIJNS5_1CILi128EEENS7_ILi80EEENS7_ILi64EEEEEELi64ENS_10bfloat16_tEfNS_4arch4Sm80ELb0ELb1ELb1ELb1ELb0ELb0ELb1ELb1EEENS1_21CollectiveEpilogueFwdINS6_IJS8_SA_S9_EEENS6_IJNS7_ILi1EEESI_SI_EEESC_SE_Li128ELb1ELb1ELb1ELb0EEENS1_36VarlenDynamicPersistentTileSchedulerILi128ELi80ELi128ELi128ELb1ELb1ELb0ELb1ELb0ELb1EEEEEEEEEvNT_6ParamsE:
        .type           _ZN7cutlass13device_kernelIN5flash19enable_sm80_to_sm89INS1_16FlashAttnFwdSm80INS1_25CollectiveMainloopFwdSm80ILi4ELi1ELb0EN4cute5tupleIJNS5_1CILi128EEENS7_ILi80EEENS7_ILi64EEEEEELi64ENS_10bfloat16_tEfNS_4arch4Sm80ELb0ELb1ELb1ELb1ELb0ELb0ELb1ELb1EEENS1_21CollectiveEpilogueFwdINS6_IJS8_SA_S9_EEENS6_IJNS7_ILi1EEESI_SI_EEESC_SE_Li128ELb1ELb1ELb1ELb0EEENS1_36VarlenDynamicPersistentTileSchedulerILi128ELi80ELi128ELi128ELb1ELb1ELb0ELb1ELb0ELb1EEEEEEEEEvNT_6ParamsE,@function
        .size           _ZN7cutlass13device_kernelIN5flash19enable_sm80_to_sm89INS1_16FlashAttnFwdSm80INS1_25CollectiveMainloopFwdSm80ILi4ELi1ELb0EN4cute5tupleIJNS5_1CILi128EEENS7_ILi80EEENS7_ILi64EEEEEELi64ENS_10bfloat16_tEfNS_4arch4Sm80ELb0ELb1ELb1ELb1ELb0ELb0ELb1ELb1EEENS1_21CollectiveEpilogueFwdINS6_IJS8_SA_S9_EEENS6_IJNS7_ILi1EEESI_SI_EEESC_SE_Li128ELb1ELb1ELb1ELb0EEENS1_36VarlenDynamicPersistentTileSchedulerILi128ELi80ELi128ELi128ELb1ELb1ELb0ELb1ELb0ELb1EEEEEEEEEvNT_6ParamsE,(.L_x_22 - _ZN7cutlass13device_kernelIN5flash19enable_sm80_to_sm89INS1_16FlashAttnFwdSm80INS1_25CollectiveMainloopFwdSm80ILi4ELi1ELb0EN4cute5tupleIJNS5_1CILi128EEENS7_ILi80EEENS7_ILi64EEEEEELi64ENS_10bfloat16_tEfNS_4arch4Sm80ELb0ELb1ELb1ELb1ELb0ELb0ELb1ELb1EEENS1_21CollectiveEpilogueFwdINS6_IJS8_SA_S9_EEENS6_IJNS7_ILi1EEESI_SI_EEESC_SE_Li128ELb1ELb1ELb1ELb0EEENS1_36VarlenDynamicPersistentTileSchedulerILi128ELi80ELi128ELi128ELb1ELb1ELb0ELb1ELb0ELb1EEEEEEEEEvNT_6ParamsE)
        .other          _ZN7cutlass13device_kernelIN5flash19enable_sm80_to_sm89INS1_16FlashAttnFwdSm80INS1_25CollectiveMainloopFwdSm80ILi4ELi1ELb0EN4cute5tupleIJNS5_1CILi128EEENS7_ILi80EEENS7_ILi64EEEEEELi64ENS_10bfloat16_tEfNS_4arch4Sm80ELb0ELb1ELb1ELb1ELb0ELb0ELb1ELb1EEENS1_21CollectiveEpilogueFwdINS6_IJS8_SA_S9_EEENS6_IJNS7_ILi1EEESI_SI_EEESC_SE_Li128ELb1ELb1ELb1ELb0EEENS1_36VarlenDynamicPersistentTileSchedulerILi128ELi80ELi128ELi128ELb1ELb1ELb0ELb1ELb0ELb1EEEEEEEEEvNT_6ParamsE,@"STO_CUDA_ENTRY STV_DEFAULT"
_ZN7cutlass13device_kernelIN5flash19enable_sm80_to_sm89INS1_16FlashAttnFwdSm80INS1_25CollectiveMainloopFwdSm80ILi4ELi1ELb0EN4cute5tupleIJNS5_1CILi128EEENS7_ILi80EEENS7_ILi64EEEEEELi64ENS_10bfloat16_tEfNS_4arch4Sm80ELb0ELb1ELb1ELb1ELb0ELb0ELb1ELb1EEENS1_21CollectiveEpilogueFwdINS6_IJS8_SA_S9_EEENS6_IJNS7_ILi1EEESI_SI_EEESC_SE_Li128ELb1ELb1ELb1ELb0EEENS1_36VarlenDynamicPersistentTileSchedulerILi128ELi80ELi128ELi128ELb1ELb1ELb0ELb1ELb0ELb1EEEEEEEEEvNT_6ParamsE:
[----:B------:R-:W-:Y:S01]  /*0000*/  LDC R1, c[0x0][0x37c] ;  /* 0x0000df00ff017b82 */ /* 0x000fe20000000800 */
[----:B------:R-:W-:Y:S05]  /*0010*/  EXIT ;  /* 0x000000000000794d */ /* 0x000fea0003800000 */
.L_x_4:
        /* <DEDUP_REMOVED lines=14> */
.L_x_22:


//--------------------- .text._ZN7cutlass13device_kernelIN5flash19enable_sm80_to_sm89INS1_16FlashAttnFwdSm80INS1_25CollectiveMainloopFwdSm80ILi4ELi1ELb0EN4cute5tupleIJNS5_1CILi128EEENS7_ILi80EEENS7_ILi64EEEEEELi64ENS_10bfloat16_tEfNS_4arch4Sm80ELb0ELb1ELb1ELb1ELb0ELb1ELb1ELb1EEENS1_21CollectiveEpilogueFwdINS6_IJS8_SA_S9_EEENS6_IJNS7_ILi1EEESI_SI_EEESC_SE_Li128ELb1ELb1ELb1ELb0EEENS1_36VarlenDynamicPersistentTileSchedulerILi128ELi80ELi128ELi128ELb1ELb1ELb0ELb1ELb0ELb1EEEEEEEEEvNT_6ParamsE --------------------------
	.section	.text._ZN7cutlass13device_kernelIN5flash19enable_sm80_to_sm89INS1_16FlashAttnFwdSm80INS1_25CollectiveMainloopFwdSm80ILi4ELi1ELb0EN4cute5tupleIJNS5_1CILi128EEENS7_ILi80EEENS7_ILi64EEEEEELi64ENS_10bfloat16_tEfNS_4arch4Sm80ELb0ELb1ELb1ELb1ELb0ELb1ELb1ELb1EEENS1_21CollectiveEpilogueFwdINS6_IJS8_SA_S9_EEENS6_IJNS7_ILi1EEESI_SI_EEESC_SE_Li128ELb1ELb1ELb1ELb0EEENS1_36VarlenDynamicPersistentTileSchedulerILi128ELi80ELi128ELi128ELb1ELb1ELb0ELb1ELb0ELb1EEEEEEEEEvNT_6ParamsE,"ax",@progbits
	.align	128
.text._ZN7cutlass13device_kernelIN5flash19enable_sm80_to_sm89INS1_16FlashAttnFwdSm80INS1_25CollectiveMainloopFwdSm80ILi4ELi1ELb0EN4cute5tupleIJNS5_1CILi128EEENS7_ILi80EEENS7_ILi64EEEEEELi64ENS_10bfloat16_tEfNS_4arch4Sm80ELb0ELb1ELb1ELb1ELb0ELb1ELb1ELb1EEENS1_21CollectiveEpilogueFwdINS6_IJS8_SA_S9_EEENS6_IJNS7_ILi1EEESI_SI_EEESC_SE_Li128ELb1ELb1ELb1ELb0EEENS1_36VarlenDynamicPersistentTileSchedulerILi128ELi80ELi128ELi128ELb1ELb1ELb0ELb1ELb0ELb1EEEEEEEEEvNT_6ParamsE:
        .type           _ZN7cutlass13device_kernelIN5flash19enable_sm80_to_sm89INS1_16FlashAttnFwdSm80INS1_25CollectiveMainloopFwdSm80ILi4ELi1ELb0EN4cute5tupleIJNS5_1CILi128EEENS7_ILi80EEENS7_ILi64EEEEEELi64ENS_10bfloat16_tEfNS_4arch4Sm80ELb0ELb1ELb1ELb1ELb0ELb1ELb1ELb1EEENS1_21CollectiveEpilogueFwdINS6_IJS8_SA_S9_EEENS6_IJNS7_ILi1EEESI_SI_EEESC_SE_Li128ELb1ELb1ELb1ELb0EEENS1_36VarlenDynamicPersistentTileSchedulerILi128ELi80ELi128ELi128ELb1ELb1ELb0ELb1ELb0ELb1EEEEEEEEEvNT_6ParamsE,@function
        .size           _ZN7cutlass13device_kernelIN5flash19enable_sm80_to_sm89INS1_16FlashAttnFwdSm80INS1_25CollectiveMainloopFwdSm80ILi4ELi1ELb0EN4cute5tupleIJNS5_1CILi128EEENS7_ILi80EEENS7_ILi64EEEEEELi64ENS_10bfloat16_tEfNS_4arch4Sm80ELb0ELb1ELb1ELb1ELb0ELb1ELb1ELb1EEENS1_21CollectiveEpilogueFwdINS6_IJS8_SA_S9_EEENS6_IJNS7_ILi1EEESI_SI_EEESC_SE_Li128ELb1ELb1ELb1ELb0EEENS1_36VarlenDynamicPersistentTileSchedulerILi128ELi80ELi128ELi128ELb1ELb1ELb0ELb1ELb0ELb1EEEEEEEEEvNT_6ParamsE,(.L_x_23 - _ZN7cutlass13device_kernelIN5flash19enable_sm80_to_sm89INS1_16FlashAttnFwdSm80INS1_25CollectiveMainloopFwdSm80ILi4ELi1ELb0EN4cute5tupleIJNS5_1CILi128EEENS7_ILi80EEENS7_ILi64EEEEEELi64ENS_10bfloat16_tEfNS_4arch4Sm80ELb0ELb1ELb1ELb1ELb0ELb1ELb1ELb1EEENS1_21CollectiveEpilogueFwdINS6_IJS8_SA_S9_EEENS6_IJNS7_ILi1EEESI_SI_EEESC_SE_Li128ELb1ELb1ELb1ELb0EEENS1_36VarlenDynamicPersistentTileSchedulerILi128ELi80ELi128ELi128ELb1ELb1ELb0ELb1ELb0ELb1EEEEEEEEEvNT_6ParamsE)
        .other          _ZN7cutlass13device_kernelIN5flash19enable_sm80_to_sm89INS1_16FlashAttnFwdSm80INS1_25CollectiveMainloopFwdSm80ILi4ELi1ELb0EN4cute5tupleIJNS5_1CILi128EEENS7_ILi80EEENS7_ILi64EEEEEELi64ENS_10bfloat16_tEfNS_4arch4Sm80ELb0ELb1ELb1ELb1ELb0ELb1ELb1ELb1EEENS1_21CollectiveEpilogueFwdINS6_IJS8_SA_S9_EEENS6_IJNS7_ILi1EEESI_SI_EEESC_SE_Li128ELb1ELb1ELb1ELb0EEENS1_36VarlenDynamicPersistentTileSchedulerILi128ELi80ELi128ELi128ELb1ELb1ELb0ELb1ELb0ELb1EEEEEEEEEvNT_6ParamsE,@"STO_CUDA_ENTRY STV_DEFAULT"
_ZN7cutlass13device_kernelIN5flash19enable_sm80_to_sm89INS1_16FlashAttnFwdSm80INS1_25CollectiveMainloopFwdSm80ILi4ELi1ELb0EN4cute5tupleIJNS5_1CILi128EEENS7_ILi80EEENS7_ILi64EEEEEELi64ENS_10bfloat16_tEfNS_4arch4Sm80ELb0ELb1ELb1ELb1ELb0ELb1ELb1ELb1EEENS1_21CollectiveEpilogueFwdINS6_IJS8_SA_S9_EEENS6_IJNS7_ILi1EEESI_SI_EEESC_SE_Li128ELb1ELb1ELb1ELb0EEENS1_36VarlenDynamicPersistentTileSchedulerILi128ELi80ELi128ELi128ELb1ELb1ELb0ELb1ELb0ELb1EEEEEEEEEvNT_6ParamsE:
[----:B------:R-:W-:Y:S01]  /*0000*/  LDC R1, c[0x0][0x37c] ;  /* 0x0000df00ff017b82 */ /* 0x000fe20000000800 */
[----:B------:R-:W-:Y:S05]  /*0010*/  EXIT ;  /* 0x000000000000794d */ /* 0x000fea0003800000 */
.L_x_5:
        /* <DEDUP_REMOVED lines=14> */
.L_x_23:


//--------------------- .text._ZN7cutlass13device_kernelIN5flash19enable_sm80_to_sm89INS1_16FlashAttnFwdSm80INS1_25CollectiveMainloopFwdSm80ILi4ELi1ELb0EN4cute5tupleIJNS5_1CILi128EEENS7_ILi112EEENS7_ILi64EEEEEELi64ENS_10bfloat16_tEfNS_4arch4Sm80ELb1ELb0ELb1ELb0ELb0ELb0ELb1ELb1EEENS1_21CollectiveEpilogueFwdINS6_IJS8_SA_S9_EEENS6_IJNS7_ILi1EEESI_SI_EEESC_SE_Li128ELb0ELb1ELb1ELb0EEENS1_30DynamicPersistentTileSchedulerILi128ELi128ELb1ELb1ELb0EEEEEEEEEvNT_6ParamsE --------------------------
	.section	.text._ZN7cutlass13device_kernelIN5flash19enable_sm80_to_sm89INS1_16FlashAttnFwdSm80INS1_25CollectiveMainloopFwdSm80ILi4ELi1ELb0EN4cute5tupleIJNS5_1CILi128EEENS7_ILi112EEENS7_ILi64EEEEEELi64ENS_10bfloat16_tEfNS_4arch4Sm80ELb1ELb0ELb1ELb0ELb0ELb0ELb1ELb1EEENS1_21CollectiveEpilogueFwdINS6_IJS8_SA_S9_EEENS6_IJNS7_ILi1EEESI_SI_EEESC_SE_Li128ELb0ELb1ELb1ELb0EEENS1_30DynamicPersistentTileSchedulerILi128ELi128ELb1ELb1ELb0EEEEEEEEEvNT_6ParamsE,"ax",@progbits
	.align	128
.text._ZN7cutlass13device_kernelIN5flash19enable_sm80_to_sm89INS1_16FlashAttnFwdSm80INS1_25CollectiveMainloopFwdSm80ILi4ELi1ELb0EN4cute5tupleIJNS5_1CILi128EEENS7_ILi112EEENS7_ILi64EEEEEELi64ENS_10bfloat16_tEfNS_4arch4Sm80ELb1ELb0ELb1ELb0ELb0ELb0ELb1ELb1EEENS1_21CollectiveEpilogueFwdINS6_IJS8_SA_S9_EEENS6_IJNS7_ILi1EEESI_SI_EEESC_SE_Li128ELb0ELb1ELb1ELb0EEENS1_30DynamicPersistentTileSchedulerILi128ELi128ELb1ELb1ELb0EEEEEEEEEvNT_6ParamsE:
        .type           _ZN7cutlass13device_kernelIN5flash19enable_sm80_to_sm89INS1_16FlashAttnFwdSm80INS1_25CollectiveMainloopFwdSm80ILi4ELi1ELb0EN4cute5tupleIJNS5_1CILi128EEENS7_ILi112EEENS7_ILi64EEEEEELi64ENS_10bfloat16_tEfNS_4arch4Sm80ELb1ELb0ELb1ELb0ELb0ELb0ELb1ELb1EEENS1_21CollectiveEpilogueFwdINS6_IJS8_SA_S9_EEENS6_IJNS7_ILi1EEESI_SI_EEESC_SE_Li128ELb0ELb1ELb1ELb0EEENS1_30DynamicPersistentTileSchedulerILi128ELi128ELb1ELb1ELb0EEEEEEEEEvNT_6ParamsE,@function
        .size           _ZN7cutlass13device_kernelIN5flash19enable_sm80_to_sm89INS1_16FlashAttnFwdSm80INS1_25CollectiveMainloopFwdSm80ILi4ELi1ELb0EN4cute5tupleIJNS5_1CILi128EEENS7_ILi112EEENS7_ILi64EEEEEELi64ENS_10bfloat16_tEfNS_4arch4Sm80ELb1ELb0ELb1ELb0ELb0ELb0ELb1ELb1EEENS1_21CollectiveEpilogueFwdINS6_IJS8_SA_S9_EEENS6_IJNS7_ILi1EEESI_SI_EEESC_SE_Li128ELb0ELb1ELb1ELb0EEENS1_30DynamicPersistentTileSchedulerILi128ELi128ELb1ELb1ELb0EEEEEEEEEvNT_6ParamsE,(.L_x_24 - _ZN7cutlass13device_kernelIN5flash19enable_sm80_to_sm89INS1_16FlashAttnFwdSm80INS1_25CollectiveMainloopFwdSm80ILi4ELi1ELb0EN4cute5tupleIJNS5_1CILi128EEENS7_ILi112EEENS7_ILi64EEEEEELi64ENS_10bfloat16_tEfNS_4arch4Sm80ELb1ELb0ELb1ELb0ELb0ELb0ELb1ELb1EEENS1_21CollectiveEpilogueFwdINS6_IJS8_SA_S9_EEENS6_IJNS7_ILi1EEESI_SI_EEESC_SE_Li128ELb0ELb1ELb1ELb0EEENS1_30DynamicPersistentTileSchedulerILi128ELi128ELb1ELb1ELb0EEEEEEEEEvNT_6ParamsE)
        .other          _ZN7cutlass13device_kernelIN5flash19enable_sm80_to_sm89INS1_16FlashAttnFwdSm80INS1_25CollectiveMainloopFwdSm80ILi4ELi1ELb0EN4cute5tupleIJNS5_1CILi128EEENS7_ILi112EEENS7_ILi64EEEEEELi64ENS_10bfloat16_tEfNS_4arch4Sm80ELb1ELb0ELb1ELb0ELb0ELb0ELb1ELb1EEENS1_21CollectiveEpilogueFwdINS6_IJS8_SA_S9_EEENS6_IJNS7_ILi1EEESI_SI_EEESC_SE_Li128ELb0ELb1ELb1ELb0EEENS1_30DynamicPersistentTileSchedulerILi128ELi128ELb1ELb1ELb0EEEEEEEEEvNT_6ParamsE,@"STO_CUDA_ENTRY STV_DEFAULT"
_ZN7cutlass13device_kernelIN5flash19enable_sm80_to_sm89INS1_16FlashAttnFwdSm80INS1_25CollectiveMainloopFwdSm80ILi4ELi1ELb0EN4cute5tupleIJNS5_1CILi128EEENS7_ILi112EEENS7_ILi64EEEEEELi64ENS_10bfloat16_tEfNS_4arch4Sm80ELb1ELb0ELb1ELb0ELb0ELb0ELb1ELb1EEENS1_21CollectiveEpilogueFwdINS6_IJS8_SA_S9_EEENS6_IJNS7_ILi1EEESI_SI_EEESC_SE_Li128ELb0ELb1ELb1ELb0EEENS1_30DynamicPersistentTileSchedulerILi128ELi128ELb1ELb1ELb0EEEEEEEEEvNT_6ParamsE:
[----:B------:R-:W-:Y:S01]  /*0000*/  LDC R1, c[0x0][0x37c] ;  /* 0x0000df00ff017b82 */ /* 0x000fe20000000800 */
[----:B------:R-:W-:Y:S05]  /*0010*/  EXIT ;  /* 0x000000000000794d */ /* 0x000fea0003800000 */
.L_x_6:
        /* <DEDUP_REMOVED lines=14> */
.L_x_24:


//--------------------- .text._ZN7cutlass13device_kernelIN5flash19enable_sm80_to_sm89INS1_16FlashAttnFwdSm80INS1_25CollectiveMainloopFwdSm80ILi4ELi1ELb0EN4cute5tupleIJNS5_1CILi128EEENS7_ILi80EEENS7_ILi64EEEEEELi64ENS_10bfloat16_tEfNS_4arch4Sm80ELb1ELb0ELb1ELb1ELb0ELb0ELb1ELb1EEENS1_21CollectiveEpilogueFwdINS6_IJS8_SA_S9_EEENS6_IJNS7_ILi1EEESI_SI_EEESC_SE_Li128ELb1ELb1ELb1ELb0EEENS1_36VarlenDynamicPersistentTileSchedulerILi128ELi80ELi128ELi128ELb1ELb1ELb0ELb1ELb1ELb1EEEEEEEEEvNT_6ParamsE --------------------------
	.section	.text._ZN7cutlass13device_kernelIN5flash19enable_sm80_to_sm89INS1_16FlashAttnFwdSm80INS1_25CollectiveMainloopFwdSm80ILi4ELi1ELb0EN4cute5tupleIJNS5_1CILi128EEENS7_ILi80EEENS7_ILi64EEEEEELi64ENS_10bfloat16_tEfNS_4arch4Sm80ELb1ELb0ELb1ELb1ELb0ELb0ELb1ELb1EEENS1_21CollectiveEpilogueFwdINS6_IJS8_SA_S9_EEENS6_IJNS7_ILi1EEESI_SI_EEESC_SE_Li128ELb1ELb1ELb1ELb0EEENS1_36VarlenDynamicPersistentTileSchedulerILi128ELi80ELi128ELi128ELb1ELb1ELb0ELb1ELb1ELb1EEEEEEEEEvNT_6ParamsE,"ax",@progbits
	.align	128
.text._ZN7cutlass13device_kernelIN5flash19enable_sm80_to_sm89INS1_16FlashAttnFwdSm80INS1_25CollectiveMainloopFwdSm80ILi4ELi1ELb0EN4cute5tupleIJNS5_1CILi128EEENS7_ILi80EEENS7_ILi64EEEEEELi64ENS_10bfloat16_tEfNS_4arch4Sm80ELb1ELb0ELb1ELb1ELb0ELb0ELb1ELb1EEENS1_21CollectiveEpilogueFwdINS6_IJS8_SA_S9_EEENS6_IJNS7_ILi1EEESI_SI_EEESC_SE_Li128ELb1ELb1ELb1ELb0EEENS1_36VarlenDynamicPersistentTileSchedulerILi128ELi80ELi128ELi128ELb1ELb1ELb0ELb1ELb1ELb1EEEEEEEEEvNT_6ParamsE:
        .type           _ZN7cutlass13device_kernelIN5flash19enable_sm80_to_sm89INS1_16FlashAttnFwdSm80INS1_25CollectiveMainloopFwdSm80ILi4ELi1ELb0EN4cute5tupleIJNS5_1CILi128EEENS7_ILi80EEENS7_ILi64EEEEEELi64ENS_10bfloat16_tEfNS_4arch4Sm80ELb1ELb0ELb1ELb1ELb0ELb0ELb1ELb1EEENS1_21CollectiveEpilogueFwdINS6_IJS8_SA_S9_EEENS6_IJNS7_ILi1EEESI_SI_EEESC_SE_Li128ELb1ELb1ELb1ELb0EEENS1_36VarlenDynamicPersistentTileSchedulerILi128ELi80ELi128ELi128ELb1ELb1ELb0ELb1ELb1ELb1EEEEEEEEEvNT_6ParamsE,@function
        .size           _ZN7cutlass13device_kernelIN5flash19enable_sm80_to_sm89INS1_16FlashAttnFwdSm80INS1_25CollectiveMainloopFwdSm80ILi4ELi1ELb0EN4cute5tupleIJNS5_1CILi128EEENS7_ILi80EEENS7_ILi64EEEEEELi64ENS_10bfloat16_tEfNS_4arch4Sm80ELb1ELb0ELb1ELb1ELb0ELb0ELb1ELb1EEENS1_21CollectiveEpilogueFwdINS6_IJS8_SA_S9_EEENS6_IJNS7_ILi1EEESI_SI_EEESC_SE_Li128ELb1ELb1ELb1ELb0EEENS1_36VarlenDynamicPersistentTileSchedulerILi128ELi80ELi128ELi128ELb1ELb1ELb0ELb1ELb1ELb1EEEEEEEEEvNT_6ParamsE,(.L_x_25 - _ZN7cutlass13device_kernelIN5flash19enable_sm80_to_sm89INS1_16FlashAttnFwdSm80INS1_25CollectiveMainloopFwdSm80ILi4ELi1ELb0EN4cute5tupleIJNS5_1CILi128EEENS7_ILi80EEENS7_ILi64EEEEEELi64ENS_10bfloat16_tEfNS_4arch4Sm80ELb1ELb0ELb1ELb1ELb0ELb0ELb1ELb1EEENS1_21CollectiveEpilogueFwdINS6_IJS8_SA_S9_EEENS6_IJNS7_ILi1EEESI_SI_EEESC_SE_Li128ELb1ELb1ELb1ELb0EEENS1_36VarlenDynamicPersistentTileSchedulerILi128ELi80ELi128ELi128ELb1ELb1ELb0ELb1ELb1ELb1EEEEEEEEEvNT_6ParamsE)
        .other          _ZN7cutlass13device_kernelIN5flash19enable_sm80_to_sm89INS1_16FlashAttnFwdSm80INS1_25CollectiveMainloopFwdSm80ILi4ELi1ELb0EN4cute5tupleIJNS5_1CILi128EEENS7_ILi80EEENS7_ILi64EEEEEELi64ENS_10bfloat16_tEfNS_4arch4Sm80ELb1ELb0ELb1ELb1ELb0ELb0ELb1ELb1EEENS1_21CollectiveEpilogueFwdINS6_IJS8_SA_S9_EEENS6_IJNS7_ILi1EEESI_SI_EEESC_SE_Li128ELb1ELb1ELb1ELb0EEENS1_36VarlenDynamicPersistentTileSchedulerILi128ELi80ELi128ELi128ELb1ELb1ELb0ELb1ELb1ELb1EEEEEEEEEvNT_6ParamsE,@"STO_CUDA_ENTRY STV_DEFAULT"
_ZN7cutlass13device_kernelIN5flash19enable_sm80_to_sm89INS1_16FlashAttnFwdSm80INS1_25CollectiveMainloopFwdSm80ILi4ELi1ELb0EN4cute5tupleIJNS5_1CILi128EEENS7_ILi80EEENS7_ILi64EEEEEELi64ENS_10bfloat16_tEfNS_4arch4Sm80ELb1ELb0ELb1ELb1ELb0ELb0ELb1ELb1EEENS1_21CollectiveEpilogueFwdINS6_IJS8_SA_S9_EEENS6_IJNS7_ILi1EEESI_SI_EEESC_SE_Li128ELb1ELb1ELb1ELb0EEENS1_36VarlenDynamicPersistentTileSchedulerILi128ELi80ELi128ELi128ELb1ELb1ELb0ELb1ELb1ELb1EEEEEEEEEvNT_6ParamsE:
[----:B------:R-:W-:Y:S01]  /*0000*/  LDC R1, c[0x0][0x37c] ;  /* 0x0000df00ff017b82 */ /* 0x000fe20000000800 */
[----:B------:R-:W-:Y:S05]  /*0010*/  EXIT ;  /* 0x000000000000794d */ /* 0x000fea0003800000 */
.L_x_7:
        /* <DEDUP_REMOVED lines=14> */
.L_x_25:


//--------------------- .text._ZN7cutlass13device_kernelIN5flash19enable_sm80_to_sm89INS1_16FlashAttnFwdSm80INS1_25CollectiveMainloopFwdSm80ILi4ELi1ELb0EN4cute5tupleIJNS5_1CILi128EEENS7_ILi80EEENS7_ILi64EEEEEELi64ENS_10bfloat16_tEfNS_4arch4Sm80ELb1ELb0ELb1ELb1ELb0ELb1ELb1ELb1EEENS1_21CollectiveEpilogueFwdINS6_IJS8_SA_S9_EEENS6_IJNS7_ILi1EEESI_SI_EEESC_SE_Li128ELb1ELb1ELb1ELb0EEENS1_36VarlenDynamicPersistentTileSchedulerILi128ELi80ELi128ELi128ELb1ELb1ELb0ELb1ELb1ELb1EEEEEEEEEvNT_6ParamsE --------------------------
	.section	.text._ZN7cutlass13device_kernelIN5flash19enable_sm80_to_sm89INS1_16FlashAttnFwdSm80INS1_25CollectiveMainloopFwdSm80ILi4ELi1ELb0EN4cute5tupleIJNS5_1CILi128EEENS7_ILi80EEENS7_ILi64EEEEEELi64ENS_10bfloat16_tEfNS_4arch4Sm80ELb1ELb0ELb1ELb1ELb0ELb1ELb1ELb1EEENS1_21CollectiveEpilogueFwdINS6_IJS8_SA_S9_EEENS6_IJNS7_ILi1EEESI_SI_EEESC_SE_Li128ELb1ELb1ELb1ELb0EEENS1_36VarlenDynamicPersistentTileSchedulerILi128ELi80ELi128ELi128ELb1ELb1ELb0ELb1ELb1ELb1EEEEEEEEEvNT_6ParamsE,"ax",@progbits
	.align	128
.text._ZN7cutlass13device_kernelIN5flash19enable_sm80_to_sm89INS1_16FlashAttnFwdSm80INS1_25CollectiveMainloopFwdSm80ILi4ELi1ELb0EN4cute5tupleIJNS5_1CILi128EEENS7_ILi80EEENS7_ILi64EEEEEELi64ENS_10bfloat16_tEfNS_4arch4Sm80ELb1ELb0ELb1ELb1ELb0ELb1ELb1ELb1EEENS1_21CollectiveEpilogueFwdINS6_IJS8_SA_S9_EEENS6_IJNS7_ILi1EEESI_SI_EEESC_SE_Li128ELb1ELb1ELb1ELb0EEENS1_36VarlenDynamicPersistentTileSchedulerILi128ELi80ELi128ELi128ELb1ELb1ELb0ELb1ELb1ELb1EEEEEEEEEvNT_6ParamsE:
        .type           _ZN7cutlass13device_kernelIN5flash19enable_sm80_to_sm89INS1_16FlashAttnFwdSm80INS1_25CollectiveMainloopFwdSm80ILi4ELi1ELb0EN4cute5tupleIJNS5_1CILi128EEENS7_ILi80EEENS7_ILi64EEEEEELi64ENS_10bfloat16_tEfNS_4arch4Sm80ELb1ELb0ELb1ELb1ELb0ELb1ELb1ELb1EEENS1_21CollectiveEpilogueFwdINS6_IJS8_SA_S9_EEENS6_IJNS7_ILi1EEESI_SI_EEESC_SE_Li128ELb1ELb1ELb1ELb0EEENS1_36VarlenDynamicPersistentTileSchedulerILi128ELi80ELi128ELi128ELb1ELb1ELb0ELb1ELb1ELb1EEEEEEEEEvNT_6ParamsE,@function
        .size           _ZN7cutlass13device_kernelIN5flash19enable_sm80_to_sm89INS1_16FlashAttnFwdSm80INS1_25CollectiveMainloopFwdSm80ILi4ELi1ELb0EN4cute5tupleIJNS5_1CILi128EEENS7_ILi80EEENS7_ILi64EEEEEELi64ENS_10bfloat16_tEfNS_4arch4Sm80ELb1ELb0ELb1ELb1ELb0ELb1ELb1ELb1EEENS1_21CollectiveEpilogueFwdINS6_IJS8_SA_S9_EEENS6_IJNS7_ILi1EEESI_SI_EEESC_SE_Li128ELb1ELb1ELb1ELb0EEENS1_36VarlenDynamicPersistentTileSchedulerILi128ELi80ELi128ELi128ELb1ELb1ELb0ELb1ELb1ELb1EEEEEEEEEvNT_6ParamsE,(.L_x_26 - _ZN7cutlass13device_kernelIN5flash19enable_sm80_to_sm89INS1_16FlashAttnFwdSm80INS1_25CollectiveMainloopFwdSm80ILi4ELi1ELb0EN4cute5tupleIJNS5_1CILi128EEENS7_ILi80EEENS7_ILi64EEEEEELi64ENS_10bfloat16_tEfNS_4arch4Sm80ELb1ELb0ELb1ELb1ELb0ELb1ELb1ELb1EEENS1_21CollectiveEpilogueFwdINS6_IJS8_SA_S9_EEENS6_IJNS7_ILi1EEESI_SI_EEESC_SE_Li128ELb1ELb1ELb1ELb0EEENS1_36VarlenDynamicPersistentTileSchedulerILi128ELi80ELi128ELi128ELb1ELb1ELb0ELb1ELb1ELb1EEEEEEEEEvNT_6ParamsE)
        .other          _ZN7cutlass13device_kernelIN5flash19enable_sm80_to_sm89INS1_16FlashAttnFwdSm80INS1_25CollectiveMainloopFwdSm80ILi4ELi1ELb0EN4cute5tupleIJNS5_1CILi128EEENS7_ILi80EEENS7_ILi64EEEEEELi64ENS_10bfloat16_tEfNS_4arch4Sm80ELb1ELb0ELb1ELb1ELb0ELb1ELb1ELb1EEENS1_21CollectiveEpilogueFwdINS6_IJS8_SA_S9_EEENS6_IJNS7_ILi1EEESI_SI_EEESC_SE_Li128ELb1ELb1ELb1ELb0EEENS1_36VarlenDynamicPersistentTileSchedulerILi128ELi80ELi128ELi128ELb1ELb1ELb0ELb1ELb1ELb1EEEEEEEEEvNT_6ParamsE,@"STO_CUDA_ENTRY STV_DEFAULT"
_ZN7cutlass13device_kernelIN5flash19enable_sm80_to_sm89INS1_16FlashAttnFwdSm80INS1_25CollectiveMainloopFwdSm80ILi4ELi1ELb0EN4cute5tupleIJNS5_1CILi128EEENS7_ILi80EEENS7_ILi64EEEEEELi64ENS_10bfloat16_tEfNS_4arch4Sm80ELb1ELb0ELb1ELb1ELb0ELb1ELb1ELb1EEENS1_21CollectiveEpilogueFwdINS6_IJS8_SA_S9_EEENS6_IJNS7_ILi1EEESI_SI_EEESC_SE_Li128ELb1ELb1ELb1ELb0EEENS1_36VarlenDynamicPersistentTileSchedulerILi128ELi80ELi128ELi128ELb1ELb1ELb0ELb1ELb1ELb1EEEEEEEEEvNT_6ParamsE:
[----:B------:R-:W-:Y:S01]  /*0000*/  LDC R1, c[0x0][0x37c] ;  /* 0x0000df00ff017b82 */ /* 0x000fe20000000800 */
[----:B------:R-:W-:Y:S05]  /*0010*/  EXIT ;  /* 0x000000000000794d */ /* 0x000fea0003800000 */
.L_x_8:
        /* <DEDUP_REMOVED lines=14> */
.L_x_26:


//--------------------- .text._ZN7cutlass13device_kernelIN5flash19enable_sm80_to_sm89INS1_16FlashAttnFwdSm80INS1_25CollectiveMainloopFwdSm80ILi4ELi1ELb0EN4cute5tupleIJNS5_1CILi128EEENS7_ILi112EEENS7_ILi64EEEEEELi64ENS_10bfloat16_tEfNS_4arch4Sm80ELb0ELb0ELb0ELb0ELb0ELb0ELb1ELb1EEENS1_21CollectiveEpilogueFwdINS6_IJS8_SA_S9_EEENS6_IJNS7_ILi1EEESI_SI_EEESC_SE_Li128ELb0ELb1ELb1ELb0EEENS1_19SingleTileSchedulerILb0ELb1ELb1ELi128EEEEEEEEEvNT_6ParamsE --------------------------
	.section	.text._ZN7cutlass13device_kernelIN5flash19enable_sm80_to_sm89INS1_16FlashAttnFwdSm80INS1_25CollectiveMainloopFwdSm80ILi4ELi1ELb0EN4cute5tupleIJNS5_1CILi128EEENS7_ILi112EEENS7_ILi64EEEEEELi64ENS_10bfloat16_tEfNS_4arch4Sm80ELb0ELb0ELb0ELb0ELb0ELb0ELb1ELb1EEENS1_21CollectiveEpilogueFwdINS6_IJS8_SA_S9_EEENS6_IJNS7_ILi1EEESI_SI_EEESC_SE_Li128ELb0ELb1ELb1ELb0EEENS1_19SingleTileSchedulerILb0ELb1ELb1ELi128EEEEEEEEEvNT_6ParamsE,"ax",@progbits
	.align	128
.text._ZN7cutlass13device_kernelIN5flash19enable_sm80_to_sm89INS1_16FlashAttnFwdSm80INS1_25CollectiveMainloopFwdSm80ILi4ELi1ELb0EN4cute5tupleIJNS5_1CILi128EEENS7_ILi112EEENS7_ILi64EEEEEELi64ENS_10bfloat16_tEfNS_4arch4Sm80ELb0ELb0ELb0ELb0ELb0ELb0ELb1ELb1EEENS1_21CollectiveEpilogueFwdINS6_IJS8_SA_S9_EEENS6_IJNS7_ILi1EEESI_SI_EEESC_SE_Li128ELb0ELb1ELb1ELb0EEENS1_19SingleTileSchedulerILb0ELb1ELb1ELi128EEEEEEEEEvNT_6ParamsE:
        .type           _ZN7cutlass13device_kernelIN5flash19enable_sm80_to_sm89INS1_16FlashAttnFwdSm80INS1_25CollectiveMainloopFwdSm80ILi4ELi1ELb0EN4cute5tupleIJNS5_1CILi128EEENS7_ILi112EEENS7_ILi64EEEEEELi64ENS_10bfloat16_tEfNS_4arch4Sm80ELb0ELb0ELb0ELb0ELb0ELb0ELb1ELb1EEENS1_21CollectiveEpilogueFwdINS6_IJS8_SA_S9_EEENS6_IJNS7_ILi1EEESI_SI_EEESC_SE_Li128ELb0ELb1ELb1ELb0EEENS1_19SingleTileSchedulerILb0ELb1ELb1ELi128EEEEEEEEEvNT_6ParamsE,@function
        .size           _ZN7cutlass13device_kernelIN5flash19enable_sm80_to_sm89INS1_16FlashAttnFwdSm80INS1_25CollectiveMainloopFwdSm80ILi4ELi1ELb0EN4cute5tupleIJNS5_1CILi128EEENS7_ILi112EEENS7_ILi64EEEEEELi64ENS_10bfloat16_tEfNS_4arch4Sm80ELb0ELb0ELb0ELb0ELb0ELb0ELb1ELb1EEENS1_21CollectiveEpilogueFwdINS6_IJS8_SA_S9_EEENS6_IJNS7_ILi1EEESI_SI_EEESC_SE_Li128ELb0ELb1ELb1ELb0EEENS1_19SingleTileSchedulerILb0ELb1ELb1ELi128EEEEEEEEEvNT_6ParamsE,(.L_x_27 - _ZN7cutlass13device_kernelIN5flash19enable_sm80_to_sm89INS1_16FlashAttnFwdSm80INS1_25CollectiveMainloopFwdSm80ILi4ELi1ELb0EN4cute5tupleIJNS5_1CILi128EEENS7_ILi112EEENS7_ILi64EEEEEELi64ENS_10bfloat16_tEfNS_4arch4Sm80ELb0ELb0ELb0ELb0ELb0ELb0ELb1ELb1EEENS1_21CollectiveEpilogueFwdINS6_IJS8_SA_S9_EEENS6_IJNS7_ILi1EEESI_SI_EEESC_SE_Li128ELb0ELb1ELb1ELb0EEENS1_19SingleTileSchedulerILb0ELb1ELb1ELi128EEEEEEEEEvNT_6ParamsE)
        .other          _ZN7cutlass13device_kernelIN5flash19enable_sm80_to_sm89INS1_16FlashAttnFwdSm80INS1_25CollectiveMainloopFwdSm80ILi4ELi1ELb0EN4cute5tupleIJNS5_1CILi128EEENS7_ILi112EEENS7_ILi64EEEEEELi64ENS_10bfloat16_tEfNS_4arch4Sm80ELb0ELb0ELb0ELb0ELb0ELb0ELb1ELb1EEENS1_21CollectiveEpilogueFwdINS6_IJS8_SA_S9_EEENS6_IJNS7_ILi1EEESI_SI_EEESC_SE_Li128ELb0ELb1ELb1ELb0EEENS1_19SingleTileSchedulerILb0ELb1ELb1ELi128EEEEEEEEEvNT_6ParamsE,@"STO_CUDA_ENTRY STV_DEFAULT"
_ZN7cutlass13device_kernelIN5flash19enable_sm80_to_sm89INS1_16FlashAttnFwdSm80INS1_25CollectiveMainloopFwdSm80ILi4ELi1ELb0EN4cute5tupleIJNS5_1CILi128EEENS7_ILi112EEENS7_ILi64EEEEEELi64ENS_10bfloat16_tEfNS_4arch4Sm80ELb0ELb0ELb0ELb0ELb0ELb0ELb1ELb1EEENS1_21CollectiveEpilogueFwdINS6_IJS8_SA_S9_EEENS6_IJNS7_ILi1EEESI_SI_EEESC_SE_Li128ELb0ELb1ELb1ELb0EEENS1_19SingleTileSchedulerILb0ELb1ELb1ELi128EEEEEEEEEvNT_6ParamsE:
[----:B------:R-:W-:Y:S01]  /*0000*/  LDC R1, c[0x0][0x37c] ;  /* 0x0000df00ff017b82 */ /* 0x000fe20000000800 */
[----:B------:R-:W-:Y:S05]  /*0010*/  EXIT ;  /* 0x000000000000794d */ /* 0x000fea0003800000 */
.L_x_9:
        /* <DEDUP_REMOVED lines=14> */
.L_x_27:


//--------------------- .text._ZN7cutlass13device_kernelIN5flash19enable_sm80_to_sm89INS1_16FlashAttnFwdSm80INS1_25CollectiveMainloopFwdSm80ILi4ELi1ELb0EN4cute5tupleIJNS5_1CILi128EEENS7_ILi80EEENS7_ILi64EEEEEELi64ENS_10bfloat16_tEfNS_4arch4Sm80ELb0ELb0ELb0ELb1ELb0ELb0ELb1ELb1EEENS1_21CollectiveEpilogueFwdINS6_IJS8_SA_S9_EEENS6_IJNS7_ILi1EEESI_SI_EEESC_SE_Li128ELb1ELb1ELb1ELb0EEENS1_36VarlenDynamicPersistentTileSchedulerILi128ELi80ELi128ELi128ELb1ELb1ELb0ELb0ELb1ELb1EEEEEEEEEvNT_6ParamsE --------------------------
	.section	.text._ZN7cutlass13device_kernelIN5flash19enable_sm80_to_sm89INS1_16FlashAttnFwdSm80INS1_25CollectiveMainloopFwdSm80ILi4ELi1ELb0EN4cute5tupleIJNS5_1CILi128EEENS7_ILi80EEENS7_ILi64EEEEEELi64ENS_10bfloat16_tEfNS_4arch4Sm80ELb0ELb0ELb0ELb1ELb0ELb0ELb1ELb1EEENS1_21CollectiveEpilogueFwdINS6_IJS8_SA_S9_EEENS6_IJNS7_ILi1EEESI_SI_EEESC_SE_Li128ELb1ELb1ELb1ELb0EEENS1_36VarlenDynamicPersistentTileSchedulerILi128ELi80ELi128ELi128ELb1ELb1ELb0ELb0ELb1ELb1EEEEEEEEEvNT_6ParamsE,"ax",@progbits
	.align	128
.text._ZN7cutlass13device_kernelIN5flash19enable_sm80_to_sm89INS1_16FlashAttnFwdSm80INS1_25CollectiveMainloopFwdSm80ILi4ELi1ELb0EN4cute5tupleIJNS5_1CILi128EEENS7_ILi80EEENS7_ILi64EEEEEELi64ENS_10bfloat16_tEfNS_4arch4Sm80ELb0ELb0ELb0ELb1ELb0ELb0ELb1ELb1EEENS1_21CollectiveEpilogueFwdINS6_IJS8_SA_S9_EEENS6_IJNS7_ILi1EEESI_SI_EEESC_SE_Li128ELb1ELb1ELb1ELb0EEENS1_36VarlenDynamicPersistentTileSchedulerILi128ELi80ELi128ELi128ELb1ELb1ELb0ELb0ELb1ELb1EEEEEEEEEvNT_6ParamsE:
        .type           _ZN7cutlass13device_kernelIN5flash19enable_sm80_to_sm89INS1_16FlashAttnFwdSm80INS1_25CollectiveMainloopFwdSm80ILi4ELi1ELb0EN4cute5tupleIJNS5_1CILi128EEENS7_ILi80EEENS7_ILi64EEEEEELi64ENS_10bfloat16_tEfNS_4arch4Sm80ELb0ELb0ELb0ELb1ELb0ELb0ELb1ELb1EEENS1_21CollectiveEpilogueFwdINS6_IJS8_SA_S9_EEENS6_IJNS7_ILi1EEESI_SI_EEESC_SE_Li128ELb1ELb1ELb1ELb0EEENS1_36VarlenDynamicPersistentTileSchedulerILi128ELi80ELi128ELi128ELb1ELb1ELb0ELb0ELb1ELb1EEEEEEEEEvNT_6ParamsE,@function
        .size           _ZN7cutlass13device_kernelIN5flash19enable_sm80_to_sm89INS1_16FlashAttnFwdSm80INS1_25CollectiveMainloopFwdSm80ILi4ELi1ELb0EN4cute5tupleIJNS5_1CILi128EEENS7_ILi80EEENS7_ILi64EEEEEELi64ENS_10bfloat16_tEfNS_4arch4Sm80ELb0ELb0ELb0ELb1ELb0ELb0ELb1ELb1EEENS1_21CollectiveEpilogueFwdINS6_IJS8_SA_S9_EEENS6_IJNS7_ILi1EEESI_SI_EEESC_SE_Li128ELb1ELb1ELb1ELb0EEENS1_36VarlenDynamicPersistentTileSchedulerILi128ELi80ELi128ELi128ELb1ELb1ELb0ELb0ELb1ELb1EEEEEEEEEvNT_6ParamsE,(.L_x_28 - _ZN7cutlass13device_kernelIN5flash19enable_sm80_to_sm89INS1_16FlashAttnFwdSm80INS1_25CollectiveMainloopFwdSm80ILi4ELi1ELb0EN4cute5tupleIJNS5_1CILi128EEENS7_ILi80EEENS7_ILi64EEEEEELi64ENS_10bfloat16_tEfNS_4arch4Sm80ELb0ELb0ELb0ELb1ELb0ELb0ELb1ELb1EEENS1_21CollectiveEpilogueFwdINS6_IJS8_SA_S9_EEENS6_IJNS7_ILi1EEESI_SI_EEESC_SE_Li128ELb1ELb1ELb1ELb0EEENS1_36VarlenDynamicPersistentTileSchedulerILi128ELi80ELi128ELi128ELb1ELb1ELb0ELb0ELb1ELb1EEEEEEEEEvNT_6ParamsE)
        .other          _ZN7cutlass13device_kernelIN5flash19enable_sm80_to_sm89INS1_16FlashAttnFwdSm80INS1_25CollectiveMainloopFwdSm80ILi4ELi1ELb0EN4cute5tupleIJNS5_1CILi128EEENS7_ILi80EEENS7_ILi64EEEEEELi64ENS_10bfloat16_tEfNS_4arch4Sm80ELb0ELb0ELb0ELb1ELb0ELb0ELb1ELb1EEENS1_21CollectiveEpilogueFwdINS6_IJS8_SA_S9_EEENS6_IJNS7_ILi1EEESI_SI_EEESC_SE_Li128ELb1ELb1ELb1ELb0EEENS1_36VarlenDynamicPersistentTileSchedulerILi128ELi80ELi128ELi128ELb1ELb1ELb0ELb0ELb1ELb1EEEEEEEEEvNT_6ParamsE,@"STO_CUDA_ENTRY STV_DEFAULT"
_ZN7cutlass13device_kernelIN5flash19enable_sm80_to_sm89INS1_16FlashAttnFwdSm80INS1_25CollectiveMainloopFwdSm80ILi4ELi1ELb0EN4cute5tupleIJNS5_1CILi128EEENS7_ILi80EEENS7_ILi64EEEEEELi64ENS_10bfloat16_tEfNS_4arch4Sm80ELb0ELb0ELb0ELb1ELb0ELb0ELb1ELb1EEENS1_21CollectiveEpilogueFwdINS6_IJS8_SA_S9_EEENS6_IJNS7_ILi1EEESI_SI_EEESC_SE_Li128ELb1ELb1ELb1ELb0EEENS1_36VarlenDynamicPersistentTileSchedulerILi128ELi80ELi128ELi128ELb1ELb1ELb0ELb0ELb1ELb1EEEEEEEEEvNT_6ParamsE:
[----:B------:R-:W-:Y:S01]  /*0000*/  LDC R1, c[0x0][0x37c] ;  /* 0x0000df00ff017b82 */ /* 0x000fe20000000800 */
[----:B------:R-:W-:Y:S05]  /*0010*/  EXIT ;  /* 0x000000000000794d */ /* 0x000fea0003800000 */
.L_x_10:
        /* <DEDUP_REMOVED lines=14> */
.L_x_28:


//--------------------- .text._ZN7cutlass13device_kernelIN5flash19enable_sm80_to_sm89INS1_16FlashAttnFwdSm80INS1_25CollectiveMainloopFwdSm80ILi4ELi1ELb0EN4cute5tupleIJNS5_1CILi128EEENS7_ILi80EEENS7_ILi64EEEEEELi64ENS_10bfloat16_tEfNS_4arch4Sm80ELb0ELb0ELb0ELb1ELb0ELb1ELb1ELb1EEENS1_21CollectiveEpilogueFwdINS6_IJS8_SA_S9_EEENS6_IJNS7_ILi1EEESI_SI_EEESC_SE_Li128ELb1ELb1ELb1ELb0EEENS1_36VarlenDynamicPersistentTileSchedulerILi128ELi80ELi128ELi128ELb1ELb1ELb0ELb0ELb1ELb1EEEEEEEEEvNT_6ParamsE --------------------------
	.section	.text._ZN7cutlass13device_kernelIN5flash19enable_sm80_to_sm89INS1_16FlashAttnFwdSm80INS1_25CollectiveMainloopFwdSm80ILi4ELi1ELb0EN4cute5tupleIJNS5_1CILi128EEENS7_ILi80EEENS7_ILi64EEEEEELi64ENS_10bfloat16_tEfNS_4arch4Sm80ELb0ELb0ELb0ELb1ELb0ELb1ELb1ELb1EEENS1_21CollectiveEpilogueFwdINS6_IJS8_SA_S9_EEENS6_IJNS7_ILi1EEESI_SI_EEESC_SE_Li128ELb1ELb1ELb1ELb0EEENS1_36VarlenDynamicPersistentTileSchedulerILi128ELi80ELi128ELi128ELb1ELb1ELb0ELb0ELb1ELb1EEEEEEEEEvNT_6ParamsE,"ax",@progbits
	.align	128
.text._ZN7cutlass13device_kernelIN5flash19enable_sm80_to_sm89INS1_16FlashAttnFwdSm80INS1_25CollectiveMainloopFwdSm80ILi4ELi1ELb0EN4cute5tupleIJNS5_1CILi128EEENS7_ILi80EEENS7_ILi64EEEEEELi64ENS_10bfloat16_tEfNS_4arch4Sm80ELb0ELb0ELb0ELb1ELb0ELb1ELb1ELb1EEENS1_21CollectiveEpilogueFwdINS6_IJS8_SA_S9_EEENS6_IJNS7_ILi1EEESI_SI_EEESC_SE_Li128ELb1ELb1ELb1ELb0EEENS1_36VarlenDynamicPersistentTileSchedulerILi128ELi80ELi128ELi128ELb1ELb1ELb0ELb0ELb1ELb1EEEEEEEEEvNT_6ParamsE:
        .type           _ZN7cutlass13device_kernelIN5flash19enable_sm80_to_sm89INS1_16FlashAttnFwdSm80INS1_25CollectiveMainloopFwdSm80ILi4ELi1ELb0EN4cute5tupleIJNS5_1CILi128EEENS7_ILi80EEENS7_ILi64EEEEEELi64ENS_10bfloat16_tEfNS_4arch4Sm80ELb0ELb0ELb0ELb1ELb0ELb1ELb1ELb1EEENS1_21CollectiveEpilogueFwdINS6_IJS8_SA_S9_EEENS6_IJNS7_ILi1EEESI_SI_EEESC_SE_Li128ELb1ELb1ELb1ELb0EEENS1_36VarlenDynamicPersistentTileSchedulerILi128ELi80ELi128ELi128ELb1ELb1ELb0ELb0ELb1ELb1EEEEEEEEEvNT_6ParamsE,@function
        .size           _ZN7cutlass13device_kernelIN5flash19enable_sm80_to_sm89INS1_16FlashAttnFwdSm80INS1_25CollectiveMainloopFwdSm80ILi4ELi1ELb0EN4cute5tupleIJNS5_1CILi128EEENS7_ILi80EEENS7_ILi64EEEEEELi64ENS_10bfloat16_tEfNS_4arch4Sm80ELb0ELb0ELb0ELb1ELb0ELb1ELb1ELb1EEENS1_21CollectiveEpilogueFwdINS6_IJS8_SA_S9_EEENS6_IJNS7_ILi1EEESI_SI_EEESC_SE_Li128ELb1ELb1ELb1ELb0EEENS1_36VarlenDynamicPersistentTileSchedulerILi128ELi80ELi128ELi128ELb1ELb1ELb0ELb0ELb1ELb1EEEEEEEEEvNT_6ParamsE,(.L_x_29 - _ZN7cutlass13device_kernelIN5flash19enable_sm80_to_sm89INS1_16FlashAttnFwdSm80INS1_25CollectiveMainloopFwdSm80ILi4ELi1ELb0EN4cute5tupleIJNS5_1CILi128EEENS7_ILi80EEENS7_ILi64EEEEEELi64ENS_10bfloat16_tEfNS_4arch4Sm80ELb0ELb0ELb0ELb1ELb0ELb1ELb1ELb1EEENS1_21CollectiveEpilogueFwdINS6_IJS8_SA_S9_EEENS6_IJNS7_ILi1EEESI_SI_EEESC_SE_Li128ELb1ELb1ELb1ELb0EEENS1_36VarlenDynamicPersistentTileSchedulerILi128ELi80ELi128ELi128ELb1ELb1ELb0ELb0ELb1ELb1EEEEEEEEEvNT_6ParamsE)
        .other          _ZN7cutlass13device_kernelIN5flash19enable_sm80_to_sm89INS1_16FlashAttnFwdSm80INS1_25CollectiveMainloopFwdSm80ILi4ELi1ELb0EN4cute5tupleIJNS5_1CILi128EEENS7_ILi80EEENS7_ILi64EEEEEELi64ENS_10bfloat16_tEfNS_4arch4Sm80ELb0ELb0ELb0ELb1ELb0ELb1ELb1ELb1EEENS1_21CollectiveEpilogueFwdINS6_IJS8_SA_S9_EEENS6_IJNS7_ILi1EEESI_SI_EEESC_SE_Li128ELb1ELb1ELb1ELb0EEENS1_36VarlenDynamicPersistentTileSchedulerILi128ELi80ELi128ELi128ELb1ELb1ELb0ELb0ELb1ELb1EEEEEEEEEvNT_6ParamsE,@"STO_CUDA_ENTRY STV_DEFAULT"
_ZN7cutlass13device_kernelIN5flash19enable_sm80_to_sm89INS1_16FlashAttnFwdSm80INS1_25CollectiveMainloopFwdSm80ILi4ELi1ELb0EN4cute5tupleIJNS5_1CILi128EEENS7_ILi80EEENS7_ILi64EEEEEELi64ENS_10bfloat16_tEfNS_4arch4Sm80ELb0ELb0ELb0ELb1ELb0ELb1ELb1ELb1EEENS1_21CollectiveEpilogueFwdINS6_IJS8_SA_S9_EEENS6_IJNS7_ILi1EEESI_SI_EEESC_SE_Li128ELb1ELb1ELb1ELb0EEENS1_36VarlenDynamicPersistentTileSchedulerILi128ELi80ELi128ELi128ELb1ELb1ELb0ELb0ELb1ELb1EEEEEEEEEvNT_6ParamsE:
[----:B------:R-:W-:Y:S01]  /*0000*/  LDC R1, c[0x0][0x37c] ;  /* 0x0000df00ff017b82 */ /* 0x000fe20000000800 */
[----:B------:R-:W-:Y:S05]  /*0010*/  EXIT ;  /* 0x000000000000794d */ /* 0x000fea0003800000 */
.L_x_11:
        /* <DEDUP_REMOVED lines=14> */
.L_x_29:


//--------------------- .text._ZN7cutlass13device_kernelIN5flash19enable_sm80_to_sm89INS1_16FlashAttnFwdSm80INS1_25CollectiveMainloopFwdSm80ILi4ELi1ELb0EN4cute5tupleIJNS5_1CILi128EEENS7_ILi96EEENS7_ILi64EEEEEELi64ENS_10bfloat16_tEfNS_4arch4Sm80ELb0ELb1ELb0ELb0ELb0ELb0ELb1ELb1EEENS1_21CollectiveEpilogueFwdINS6_IJS8_SA_S9_EEENS6_IJNS7_ILi1EEESI_SI_EEESC_SE_Li128ELb0ELb1ELb1ELb0EEENS1_19SingleTileSchedulerILb0ELb1ELb1ELi128EEEEEEEEEvNT_6ParamsE --------------------------
	.section	.text._ZN7cutlass13device_kernelIN5flash19enable_sm80_to_sm89INS1_16FlashAttnFwdSm80INS1_25CollectiveMainloopFwdSm80ILi4ELi1ELb0EN4cute5tupleIJNS5_1CILi128EEENS7_ILi96EEENS7_ILi64EEEEEELi64ENS_10bfloat16_tEfNS_4arch4Sm80ELb0ELb1ELb0ELb0ELb0ELb0ELb1ELb1EEENS1_21CollectiveEpilogueFwdINS6_IJS8_SA_S9_EEENS6_IJNS7_ILi1EEESI_SI_EEESC_SE_Li128ELb0ELb1ELb1ELb0EEENS1_19SingleTileSchedulerILb0ELb1ELb1ELi128EEEEEEEEEvNT_6ParamsE,"ax",@progbits
	.align	128
.text._ZN7cutlass13device_kernelIN5flash19enable_sm80_to_sm89INS1_16FlashAttnFwdSm80INS1_25CollectiveMainloopFwdSm80ILi4ELi1ELb0EN4cute5tupleIJNS5_1CILi128EEENS7_ILi96EEENS7_ILi64EEEEEELi64ENS_10bfloat16_tEfNS_4arch4Sm80ELb0ELb1ELb0ELb0ELb0ELb0ELb1ELb1EEENS1_21CollectiveEpilogueFwdINS6_IJS8_SA_S9_EEENS6_IJNS7_ILi1EEESI_SI_EEESC_SE_Li128ELb0ELb1ELb1ELb0EEENS1_19SingleTileSchedulerILb0ELb1ELb1ELi128EEEEEEEEEvNT_6ParamsE:
        .type           _ZN7cutlass13device_kernelIN5flash19enable_sm80_to_sm89INS1_16FlashAttnFwdSm80INS1_25CollectiveMainloopFwdSm80ILi4ELi1ELb0EN4cute5tupleIJNS5_1CILi128EEENS7_ILi96EEENS7_ILi64EEEEEELi64ENS_10bfloat16_tEfNS_4arch4Sm80ELb0ELb1ELb0ELb0ELb0ELb0ELb1ELb1EEENS1_21CollectiveEpilogueFwdINS6_IJS8_SA_S9_EEENS6_IJNS7_ILi1EEESI_SI_EEESC_SE_Li128ELb0ELb1ELb1ELb0EEENS1_19SingleTileSchedulerILb0ELb1ELb1ELi128EEEEEEEEEvNT_6ParamsE,@function
        .size           _ZN7cutlass13device_kernelIN5flash19enable_sm80_to_sm89INS1_16FlashAttnFwdSm80INS1_25CollectiveMainloopFwdSm80ILi4ELi1ELb0EN4cute5tupleIJNS5_1CILi128EEENS7_ILi96EEENS7_ILi64EEEEEELi64ENS_10bfloat16_tEfNS_4arch4Sm80ELb0ELb1ELb0ELb0ELb0ELb0ELb1ELb1EEENS1_21CollectiveEpilogueFwdINS6_IJS8_SA_S9_EEENS6_IJNS7_ILi1EEESI_SI_EEESC_SE_Li128ELb0ELb1ELb1ELb0EEENS1_19SingleTileSchedulerILb0ELb1ELb1ELi128EEEEEEEEEvNT_6ParamsE,(.L_x_30 - _ZN7cutlass13device_kernelIN5flash19enable_sm80_to_sm89INS1_16FlashAttnFwdSm80INS1_25CollectiveMainloopFwdSm80ILi4ELi1ELb0EN4cute5tupleIJNS5_1CILi128EEENS7_ILi96EEENS7_ILi64EEEEEELi64ENS_10bfloat16_tEfNS_4arch4Sm80ELb0ELb1ELb0ELb0ELb0ELb0ELb1ELb1EEENS1_21CollectiveEpilogueFwdINS6_IJS8_SA_S9_EEENS6_IJNS7_ILi1EEESI_SI_EEESC_SE_Li128ELb0ELb1ELb1ELb0EEENS1_19SingleTileSchedulerILb0ELb1ELb1ELi128EEEEEEEEEvNT_6ParamsE)
        .other          _ZN7cutlass13device_kernelIN5flash19enable_sm80_to_sm89INS1_16FlashAttnFwdSm80INS1_25CollectiveMainloopFwdSm80ILi4ELi1ELb0EN4cute5tupleIJNS5_1CILi128EEENS7_ILi96EEENS7_ILi64EEEEEELi64ENS_10bfloat16_tEfNS_4arch4Sm80ELb0ELb1ELb0ELb0ELb0ELb0ELb1ELb1EEENS1_21CollectiveEpilogueFwdINS6_IJS8_SA_S9_EEENS6_IJNS7_ILi1EEESI_SI_EEESC_SE_Li128ELb0ELb1ELb1ELb0EEENS1_19SingleTileSchedulerILb0ELb1ELb1ELi128EEEEEEEEEvNT_6ParamsE,@"STO_CUDA_ENTRY STV_DEFAULT"
_ZN7cutlass13device_kernelIN5flash19enable_sm80_to_sm89INS1_16FlashAttnFwdSm80INS1_25CollectiveMainloopFwdSm80ILi4ELi1ELb0EN4cute5tupleIJNS5_1CILi128EEENS7_ILi96EEENS7_ILi64EEEEEELi64ENS_10bfloat16_tEfNS_4arch4Sm80ELb0ELb1ELb0ELb0ELb0ELb0ELb1ELb1EEENS1_21CollectiveEpilogueFwdINS6_IJS8_SA_S9_EEENS6_IJNS7_ILi1EEESI_SI_EEESC_SE_Li128ELb0ELb1ELb1ELb0EEENS1_19SingleTileSchedulerILb0ELb1ELb1ELi128EEEEEEEEEvNT_6ParamsE:
[----:B------:R-:W-:Y:S01]  /*0000*/  LDC R1, c[0x0][0x37c] ;  /* 0x0000df00ff017b82 */ /* 0x000fe20000000800 */
[----:B------:R-:W-:Y:S05]  /*0010*/  EXIT ;  /* 0x000000000000794d */ /* 0x000fea0003800000 */
.L_x_12:
        /* <DEDUP_REMOVED lines=14> */
.L_x_30:


//--------------------- .text._ZN7cutlass13device_kernelIN5flash19enable_sm80_to_sm89INS1_16FlashAttnFwdSm80INS1_25CollectiveMainloopFwdSm80ILi4ELi1ELb0EN4cute5tupleIJNS5_1CILi128EEENS7_ILi80EEENS7_ILi64EEEEEELi64ENS_10bfloat16_tEfNS_4arch4Sm80ELb0ELb1ELb0ELb1ELb0ELb0ELb1ELb1EEENS1_21CollectiveEpilogueFwdINS6_IJS8_SA_S9_EEENS6_IJNS7_ILi1EEESI_SI_EEESC_SE_Li128ELb1ELb1ELb1ELb0EEENS1_36VarlenDynamicPersistentTileSchedulerILi128ELi80ELi128ELi128ELb1ELb1ELb0ELb1ELb0ELb1EEEEEEEEEvNT_6ParamsE --------------------------
	.section	.text._ZN7cutlass13device_kernelIN5flash19enable_sm80_to_sm89INS1_16FlashAttnFwdSm80INS1_25CollectiveMainloopFwdSm80ILi4ELi1ELb0EN4cute5tupleIJNS5_1CILi128EEENS7_ILi80EEENS7_ILi64EEEEEELi64ENS_10bfloat16_tEfNS_4arch4Sm80ELb0ELb1ELb0ELb1ELb0ELb0ELb1ELb1EEENS1_21CollectiveEpilogueFwdINS6_IJS8_SA_S9_EEENS6_IJNS7_ILi1EEESI_SI_EEESC_SE_Li128ELb1ELb1ELb1ELb0EEENS1_36VarlenDynamicPersistentTileSchedulerILi128ELi80ELi128ELi128ELb1ELb1ELb0ELb1ELb0ELb1EEEEEEEEEvNT_6ParamsE,"ax",@progbits
	.align	128
.text._ZN7cutlass13device_kernelIN5flash19enable_sm80_to_sm89INS1_16FlashAttnFwdSm80INS1_25CollectiveMainloopFwdSm80ILi4ELi1ELb0EN4cute5tupleIJNS5_1CILi128EEENS7_ILi80EEENS7_ILi64EEEEEELi64ENS_10bfloat16_tEfNS_4arch4Sm80ELb0ELb1ELb0ELb1ELb0ELb0ELb1ELb1EEENS1_21CollectiveEpilogueFwdINS6_IJS8_SA_S9_EEENS6_IJNS7_ILi1EEESI_SI_EEESC_SE_Li128ELb1ELb1ELb1ELb0EEENS1_36VarlenDynamicPersistentTileSchedulerILi128ELi80ELi128ELi128ELb1ELb1ELb0ELb1ELb0ELb1EEEEEEEEEvNT_6ParamsE:
        .type           _ZN7cutlass13device_kernelIN5flash19enable_sm80_to_sm89INS1_16FlashAttnFwdSm80INS1_25CollectiveMainloopFwdSm80ILi4ELi1ELb0EN4cute5tupleIJNS5_1CILi128EEENS7_ILi80EEENS7_ILi64EEEEEELi64ENS_10bfloat16_tEfNS_4arch4Sm80ELb0ELb1ELb0ELb1ELb0ELb0ELb1ELb1EEENS1_21CollectiveEpilogueFwdINS6_IJS8_SA_S9_EEENS6_IJNS7_ILi1EEESI_SI_EEESC_SE_Li128ELb1ELb1ELb1ELb0EEENS1_36VarlenDynamicPersistentTileSchedulerILi128ELi80ELi128ELi128ELb1ELb1ELb0ELb1ELb0ELb1EEEEEEEEEvNT_6ParamsE,@function
        .size           _ZN7cutlass13device_kernelIN5flash19enable_sm80_to_sm89INS1_16FlashAttnFwdSm80INS1_25CollectiveMainloopFwdSm80ILi4ELi1ELb0EN4cute5tupleIJNS5_1CILi128EEENS7_ILi80EEENS7_ILi64EEEEEELi64ENS_10bfloat16_tEfNS_4arch4Sm80ELb0ELb1ELb0ELb1ELb0ELb0ELb1ELb1EEENS1_21CollectiveEpilogueFwdINS6_IJS8_SA_S9_EEENS6_IJNS7_ILi1EEESI_SI_EEESC_SE_Li128ELb1ELb1ELb1ELb0EEENS1_36VarlenDynamicPersistentTileSchedulerILi128ELi80ELi128ELi128ELb1ELb1ELb0ELb1ELb0ELb1EEEEEEEEEvNT_6ParamsE,(.L_x_31 - _ZN7cutlass13device_kernelIN5flash19enable_sm80_to_sm89INS1_16FlashAttnFwdSm80INS1_25CollectiveMainloopFwdSm80ILi4ELi1ELb0EN4cute5tupleIJNS5_1CILi128EEENS7_ILi80EEENS7_ILi64EEEEEELi64ENS_10bfloat16_tEfNS_4arch4Sm80ELb0ELb1ELb0ELb1ELb0ELb0ELb1ELb1EEENS1_21CollectiveEpilogueFwdINS6_IJS8_SA_S9_EEENS6_IJNS7_ILi1EEESI_SI_EEESC_SE_Li128ELb1ELb1ELb1ELb0EEENS1_36VarlenDynamicPersistentTileSchedulerILi128ELi80ELi128ELi128ELb1ELb1ELb0ELb1ELb0ELb1EEEEEEEEEvNT_6ParamsE)
        .other          _ZN7cutlass13device_kernelIN5flash19enable_sm80_to_sm89INS1_16FlashAttnFwdSm80INS1_25CollectiveMainloopFwdSm80ILi4ELi1ELb0EN4cute5tupleIJNS5_1CILi128EEENS7_ILi80EEENS7_ILi64EEEEEELi64ENS_10bfloat16_tEfNS_4arch4Sm80ELb0ELb1ELb0ELb1ELb0ELb0ELb1ELb1EEENS1_21CollectiveEpilogueFwdINS6_IJS8_SA_S9_EEENS6_IJNS7_ILi1EEESI_SI_EEESC_SE_Li128ELb1ELb1ELb1ELb0EEENS1_36VarlenDynamicPersistentTileSchedulerILi128ELi80ELi128ELi128ELb1ELb1ELb0ELb1ELb0ELb1EEEEEEEEEvNT_6ParamsE,@"STO_CUDA_ENTRY STV_DEFAULT"
_ZN7cutlass13device_kernelIN5flash19enable_sm80_to_sm89INS1_16FlashAttnFwdSm80INS1_25CollectiveMainloopFwdSm80ILi4ELi1ELb0EN4cute5tupleIJNS5_1CILi128EEENS7_ILi80EEENS7_ILi64EEEEEELi64ENS_10bfloat16_tEfNS_4arch4Sm80ELb0ELb1ELb0ELb1ELb0ELb0ELb1ELb1EEENS1_21CollectiveEpilogueFwdINS6_IJS8_SA_S9_EEENS6_IJNS7_ILi1EEESI_SI_EEESC_SE_Li128ELb1ELb1ELb1ELb0EEENS1_36VarlenDynamicPersistentTileSchedulerILi128ELi80ELi128ELi128ELb1ELb1ELb0ELb1ELb0ELb1EEEEEEEEEvNT_6ParamsE:
[----:B------:R-:W-:Y:S01]  /*0000*/  LDC R1, c[0x0][0x37c] ;  /* 0x0000df00ff017b82 */ /* 0x000fe20000000800 */
[----:B------:R-:W-:Y:S05]  /*0010*/  EXIT ;  /* 0x000000000000794d */ /* 0x000fea0003800000 */
.L_x_13:
        /* <DEDUP_REMOVED lines=14> */
.L_x_31:


//--------------------- .text._ZN7cutlass13device_kernelIN5flash19enable_sm80_to_sm89INS1_16FlashAttnFwdSm80INS1_25CollectiveMainloopFwdSm80ILi4ELi1ELb0EN4cute5tupleIJNS5_1CILi128EEENS7_ILi80EEENS7_ILi64EEEEEELi64ENS_10bfloat16_tEfNS_4arch4Sm80ELb0ELb1ELb0ELb1ELb0ELb1ELb1ELb1EEENS1_21CollectiveEpilogueFwdINS6_IJS8_SA_S9_EEENS6_IJNS7_ILi1EEESI_SI_EEESC_SE_Li128ELb1ELb1ELb1ELb0EEENS1_36VarlenDynamicPersistentTileSchedulerILi128ELi80ELi128ELi128ELb1ELb1ELb0ELb1ELb0ELb1EEEEEEEEEvNT_6ParamsE --------------------------
	.section	.text._ZN7cutlass13device_kernelIN5flash19enable_sm80_to_sm89INS1_16FlashAttnFwdSm80INS1_25CollectiveMainloopFwdSm80ILi4ELi1ELb0EN4cute5tupleIJNS5_1CILi128EEENS7_ILi80EEENS7_ILi64EEEEEELi64ENS_10bfloat16_tEfNS_4arch4Sm80ELb0ELb1ELb0ELb1ELb0ELb1ELb1ELb1EEENS1_21CollectiveEpilogueFwdINS6_IJS8_SA_S9_EEENS6_IJNS7_ILi1EEESI_SI_EEESC_SE_Li128ELb1ELb1ELb1ELb0EEENS1_36VarlenDynamicPersistentTileSchedulerILi128ELi80ELi128ELi128ELb1ELb1ELb0ELb1ELb0ELb1EEEEEEEEEvNT_6ParamsE,"ax",@progbits
	.align	128
.text._ZN7cutlass13device_kernelIN5flash19enable_sm80_to_sm89INS1_16FlashAttnFwdSm80INS1_25CollectiveMainloopFwdSm80ILi4ELi1ELb0EN4cute5tupleIJNS5_1CILi128EEENS7_ILi80EEENS7_ILi64EEEEEELi64ENS_10bfloat16_tEfNS_4arch4Sm80ELb0ELb1ELb0ELb1ELb0ELb1ELb1ELb1EEENS1_21CollectiveEpilogueFwdINS6_IJS8_SA_S9_EEENS6_IJNS7_ILi1EEESI_SI_EEESC_SE_Li128ELb1ELb1ELb1ELb0EEENS1_36VarlenDynamicPersistentTileSchedulerILi128ELi80ELi128ELi128ELb1ELb1ELb0ELb1ELb0ELb1EEEEEEEEEvNT_6ParamsE:
        .type           _ZN7cutlass13device_kernelIN5flash19enable_sm80_to_sm89INS1_16FlashAttnFwdSm80INS1_25CollectiveMainloopFwdSm80ILi4ELi1ELb0EN4cute5tupleIJNS5_1CILi128EEENS7_ILi80EEENS7_ILi64EEEEEELi64ENS_10bfloat16_tEfNS_4arch4Sm80ELb0ELb1ELb0ELb1ELb0ELb1ELb1ELb1EEENS1_21CollectiveEpilogueFwdINS6_IJS8_SA_S9_EEENS6_IJNS7_ILi1EEESI_SI_EEESC_SE_Li128ELb1ELb1ELb1ELb0EEENS1_36VarlenDynamicPersistentTileSchedulerILi128ELi80ELi128ELi128ELb1ELb1ELb0ELb1ELb0ELb1EEEEEEEEEvNT_6ParamsE,@function
        .size           _ZN7cutlass13device_kernelIN5flash19enable_sm80_to_sm89INS1_16FlashAttnFwdSm80INS1_25CollectiveMainloopFwdSm80ILi4ELi1ELb0EN4cute5tupleIJNS5_1CILi128EEENS7_ILi80EEENS7_ILi64EEEEEELi64ENS_10bfloat16_tEfNS_4arch4Sm80ELb0ELb1ELb0ELb1ELb0ELb1ELb1ELb1EEENS1_21CollectiveEpilogueFwdINS6_IJS8_SA_S9_EEENS6_IJNS7_ILi1EEESI_SI_EEESC_SE_Li128ELb1ELb1ELb1ELb0EEENS1_36VarlenDynamicPersistentTileSchedulerILi128ELi80ELi128ELi128ELb1ELb1ELb0ELb1ELb0ELb1EEEEEEEEEvNT_6ParamsE,(.L_x_32 - _ZN7cutlass13device_kernelIN5flash19enable_sm80_to_sm89INS1_16FlashAttnFwdSm80INS1_25CollectiveMainloopFwdSm80ILi4ELi1ELb0EN4cute5tupleIJNS5_1CILi128EEENS7_ILi80EEENS7_ILi64EEEEEELi64ENS_10bfloat16_tEfNS_4arch4Sm80ELb0ELb1ELb0ELb1ELb0ELb1ELb1ELb1EEENS1_21CollectiveEpilogueFwdINS6_IJS8_SA_S9_EEENS6_IJNS7_ILi1EEESI_SI_EEESC_SE_Li128ELb1ELb1ELb1ELb0EEENS1_36VarlenDynamicPersistentTileSchedulerILi128ELi80ELi128ELi128ELb1ELb1ELb0ELb1ELb0ELb1EEEEEEEEEvNT_6ParamsE)
        .other          _ZN7cutlass13device_kernelIN5flash19enable_sm80_to_sm89INS1_16FlashAttnFwdSm80INS1_25CollectiveMainloopFwdSm80ILi4ELi1ELb0EN4cute5tupleIJNS5_1CILi128EEENS7_ILi80EEENS7_ILi64EEEEEELi64ENS_10bfloat16_tEfNS_4arch4Sm80ELb0ELb1ELb0ELb1ELb0ELb1ELb1ELb1EEENS1_21CollectiveEpilogueFwdINS6_IJS8_SA_S9_EEENS6_IJNS7_ILi1EEESI_SI_EEESC_SE_Li128ELb1ELb1ELb1ELb0EEENS1_36VarlenDynamicPersistentTileSchedulerILi128ELi80ELi128ELi128ELb1ELb1ELb0ELb1ELb0ELb1EEEEEEEEEvNT_6ParamsE,@"STO_CUDA_ENTRY STV_DEFAULT"
_ZN7cutlass13device_kernelIN5flash19enable_sm80_to_sm89INS1_16FlashAttnFwdSm80INS1_25CollectiveMainloopFwdSm80ILi4ELi1ELb0EN4cute5tupleIJNS5_1CILi128EEENS7_ILi80EEENS7_ILi64EEEEEELi64ENS_10bfloat16_tEfNS_4arch4Sm80ELb0ELb1ELb0ELb1ELb0ELb1ELb1ELb1EEENS1_21CollectiveEpilogueFwdINS6_IJS8_SA_S9_EEENS6_IJNS7_ILi1EEESI_SI_EEESC_SE_Li128ELb1ELb1ELb1ELb0EEENS1_36VarlenDynamicPersistentTileSchedulerILi128ELi80ELi128ELi128ELb1ELb1ELb0ELb1ELb0ELb1EEEEEEEEEvNT_6ParamsE:
[----:B------:R-:W-:Y:S01]  /*0000*/  LDC R1, c[0x0][0x37c] ;  /* 0x0000df00ff017b82 */ /* 0x000fe20000000800 */
[----:B------:R-:W-:Y:S05]  /*0010*/  EXIT ;  /* 0x000000000000794d */ /* 0x000fea0003800000 */
.L_x_14:
        /* <DEDUP_REMOVED lines=14> */
.L_x_32:


//--------------------- .text._ZN7cutlass13device_kernelIN5flash19enable_sm80_to_sm89INS1_16FlashAttnFwdSm80INS1_25CollectiveMainloopFwdSm80ILi4ELi1ELb0EN4cute5tupleIJNS5_1CILi128EEENS7_ILi112EEENS7_ILi64EEEEEELi64ENS_10bfloat16_tEfNS_4arch4Sm80ELb1ELb0ELb0ELb0ELb0ELb0ELb1ELb1EEENS1_21CollectiveEpilogueFwdINS6_IJS8_SA_S9_EEENS6_IJNS7_ILi1EEESI_SI_EEESC_SE_Li128ELb0ELb1ELb1ELb0EEENS1_30DynamicPersistentTileSchedulerILi128ELi128ELb1ELb1ELb0EEEEEEEEEvNT_6ParamsE --------------------------
	.section	.text._ZN7cutlass13device_kernelIN5flash19enable_sm80_to_sm89INS1_16FlashAttnFwdSm80INS1_25CollectiveMainloopFwdSm80ILi4ELi1ELb0EN4cute5tupleIJNS5_1CILi128EEENS7_ILi112EEENS7_ILi64EEEEEELi64ENS_10bfloat16_tEfNS_4arch4Sm80ELb1ELb0ELb0ELb0ELb0ELb0ELb1ELb1EEENS1_21CollectiveEpilogueFwdINS6_IJS8_SA_S9_EEENS6_IJNS7_ILi1EEESI_SI_EEESC_SE_Li128ELb0ELb1ELb1ELb0EEENS1_30DynamicPersistentTileSchedulerILi128ELi128ELb1ELb1ELb0EEEEEEEEEvNT_6ParamsE,"ax",@progbits
	.align	128
.text._ZN7cutlass13device_kernelIN5flash19enable_sm80_to_sm89INS1_16FlashAttnFwdSm80INS1_25CollectiveMainloopFwdSm80ILi4ELi1ELb0EN4cute5tupleIJNS5_1CILi128EEENS7_ILi112EEENS7_ILi64EEEEEELi64ENS_10bfloat16_tEfNS_4arch4Sm80ELb1ELb0ELb0ELb0ELb0ELb0ELb1ELb1EEENS1_21CollectiveEpilogueFwdINS6_IJS8_SA_S9_EEENS6_IJNS7_ILi1EEESI_SI_EEESC_SE_Li128ELb0ELb1ELb1ELb0EEENS1_30DynamicPersistentTileSchedulerILi128ELi128ELb1ELb1ELb0EEEEEEEEEvNT_6ParamsE:
        .type           _ZN7cutlass13device_kernelIN5flash19enable_sm80_to_sm89INS1_16FlashAttnFwdSm80INS1_25CollectiveMainloopFwdSm80ILi4ELi1ELb0EN4cute5tupleIJNS5_1CILi128EEENS7_ILi112EEENS7_ILi64EEEEEELi64ENS_10bfloat16_tEfNS_4arch4Sm80ELb1ELb0ELb0ELb0ELb0ELb0ELb1ELb1EEENS1_21CollectiveEpilogueFwdINS6_IJS8_SA_S9_EEENS6_IJNS7_ILi1EEESI_SI_EEESC_SE_Li128ELb0ELb1ELb1ELb0EEENS1_30DynamicPersistentTileSchedulerILi128ELi128ELb1ELb1ELb0EEEEEEEEEvNT_6ParamsE,@function
        .size           _ZN7cutlass13device_kernelIN5flash19enable_sm80_to_sm89INS1_16FlashAttnFwdSm80INS1_25CollectiveMainloopFwdSm80ILi4ELi1ELb0EN4cute5tupleIJNS5_1CILi128EEENS7_ILi112EEENS7_ILi64EEEEEELi64ENS_10bfloat16_tEfNS_4arch4Sm80ELb1ELb0ELb0ELb0ELb0ELb0ELb1ELb1EEENS1_21CollectiveEpilogueFwdINS6_IJS8_SA_S9_EEENS6_IJNS7_ILi1EEESI_SI_EEESC_SE_Li128ELb0ELb1ELb1ELb0EEENS1_30DynamicPersistentTileSchedulerILi128ELi128ELb1ELb1ELb0EEEEEEEEEvNT_6ParamsE,(.L_x_33 - _ZN7cutlass13device_kernelIN5flash19enable_sm80_to_sm89INS1_16FlashAttnFwdSm80INS1_25CollectiveMainloopFwdSm80ILi4ELi1ELb0EN4cute5tupleIJNS5_1CILi128EEENS7_ILi112EEENS7_ILi64EEEEEELi64ENS_10bfloat16_tEfNS_4arch4Sm80ELb1ELb0ELb0ELb0ELb0ELb0ELb1ELb1EEENS1_21CollectiveEpilogueFwdINS6_IJS8_SA_S9_EEENS6_IJNS7_ILi1EEESI_SI_EEESC_SE_Li128ELb0ELb1ELb1ELb0EEENS1_30DynamicPersistentTileSchedulerILi128ELi128ELb1ELb1ELb0EEEEEEEEEvNT_6ParamsE)
        .other          _ZN7cutlass13device_kernelIN5flash19enable_sm80_to_sm89INS1_16FlashAttnFwdSm80INS1_25CollectiveMainloopFwdSm80ILi4ELi1ELb0EN4cute5tupleIJNS5_1CILi128EEENS7_ILi112EEENS7_ILi64EEEEEELi64ENS_10bfloat16_tEfNS_4arch4Sm80ELb1ELb0ELb0ELb0ELb0ELb0ELb1ELb1EEENS1_21CollectiveEpilogueFwdINS6_IJS8_SA_S9_EEENS6_IJNS7_ILi1EEESI_SI_EEESC_SE_Li128ELb0ELb1ELb1ELb0EEENS1_30DynamicPersistentTileSchedulerILi128ELi128ELb1ELb1ELb0EEEEEEEEEvNT_6ParamsE,@"STO_CUDA_ENTRY STV_DEFAULT"
_ZN7cutlass13device_kernelIN5flash19enable_sm80_to_sm89INS1_16FlashAttnFwdSm80INS1_25CollectiveMainloopFwdSm80ILi4ELi1ELb0EN4cute5tupleIJNS5_1CILi128EEENS7_ILi112EEENS7_ILi64EEEEEELi64ENS_10bfloat16_tEfNS_4arch4Sm80ELb1ELb0ELb0ELb0ELb0ELb0ELb1ELb1EEENS1_21CollectiveEpilogueFwdINS6_IJS8_SA_S9_EEENS6_IJNS7_ILi1EEESI_SI_EEESC_SE_Li128ELb0ELb1ELb1ELb0EEENS1_30DynamicPersistentTileSchedulerILi128ELi128ELb1ELb1ELb0EEEEEEEEEvNT_6ParamsE:
[----:B------:R-:W-:Y:S01]  /*0000*/  LDC R1, c[0x0][0x37c] ;  /* 0x0000df00ff017b82 */ /* 0x000fe20000000800 */
[----:B------:R-:W-:Y:S05]  /*0010*/  EXIT ;  /* 0x000000000000794d */ /* 0x000fea0003800000 */
.L_x_15:
        /* <DEDUP_REMOVED lines=14> */
.L_x_33:


//--------------------- .text._ZN7cutlass13device_kernelIN5flash19enable_sm80_to_sm89INS1_16FlashAttnFwdSm80INS1_25CollectiveMainloopFwdSm80ILi4ELi1ELb0EN4cute5tupleIJNS5_1CILi128EEENS7_ILi80EEENS7_ILi64EEEEEELi64ENS_10bfloat16_tEfNS_4arch4Sm80ELb1ELb0ELb0ELb1ELb0ELb0ELb1ELb1EEENS1_21CollectiveEpilogueFwdINS6_IJS8_SA_S9_EEENS6_IJNS7_ILi1EEESI_SI_EEESC_SE_Li128ELb1ELb1ELb1ELb0EEENS1_36VarlenDynamicPersistentTileSchedulerILi128ELi80ELi128ELi128ELb1ELb1ELb0ELb1ELb1ELb1EEEEEEEEEvNT_6ParamsE --------------------------
	.section	.text._ZN7cutlass13device_kernelIN5flash19enable_sm80_to_sm89INS1_16FlashAttnFwdSm80INS1_25CollectiveMainloopFwdSm80ILi4ELi1ELb0EN4cute5tupleIJNS5_1CILi128EEENS7_ILi80EEENS7_ILi64EEEEEELi64ENS_10bfloat16_tEfNS_4arch4Sm80ELb1ELb0ELb0ELb1ELb0ELb0ELb1ELb1EEENS1_21CollectiveEpilogueFwdINS6_IJS8_SA_S9_EEENS6_IJNS7_ILi1EEESI_SI_EEESC_SE_Li128ELb1ELb1ELb1ELb0EEENS1_36VarlenDynamicPersistentTileSchedulerILi128ELi80ELi128ELi128ELb1ELb1ELb0ELb1ELb1ELb1EEEEEEEEEvNT_6ParamsE,"ax",@progbits
	.align	128
.text._ZN7cutlass13device_kernelIN5flash19enable_sm80_to_sm89INS1_16FlashAttnFwdSm80INS1_25CollectiveMainloopFwdSm80ILi4ELi1ELb0EN4cute5tupleIJNS5_1CILi128EEENS7_ILi80EEENS7_ILi64EEEEEELi64ENS_10bfloat16_tEfNS_4arch4Sm80ELb1ELb0ELb0ELb1ELb0ELb0ELb1ELb1EEENS1_21CollectiveEpilogueFwdINS6_IJS8_SA_S9_EEENS6_IJNS7_ILi1EEESI_SI_EEESC_SE_Li128ELb1ELb1ELb1ELb0EEENS1_36VarlenDynamicPersistentTileSchedulerILi128ELi80ELi128ELi128ELb1ELb1ELb0ELb1ELb1ELb1EEEEEEEEEvNT_6ParamsE:
        .type           _ZN7cutlass13device_kernelIN5flash19enable_sm80_to_sm89INS1_16FlashAttnFwdSm80INS1_25CollectiveMainloopFwdSm80ILi4ELi1ELb0EN4cute5tupleIJNS5_1CILi128EEENS7_ILi80EEENS7_ILi64EEEEEELi64ENS_10bfloat16_tEfNS_4arch4Sm80ELb1ELb0ELb0ELb1ELb0ELb0ELb1ELb1EEENS1_21CollectiveEpilogueFwdINS6_IJS8_SA_S9_EEENS6_IJNS7_ILi1EEESI_SI_EEESC_SE_Li128ELb1ELb1ELb1ELb0EEENS1_36VarlenDynamicPersistentTileSchedulerILi128ELi80ELi128ELi128ELb1ELb1ELb0ELb1ELb1ELb1EEEEEEEEEvNT_6ParamsE,@function
        .size           _ZN7cutlass13device_kernelIN5flash19enable_sm80_to_sm89INS1_16FlashAttnFwdSm80INS1_25CollectiveMainloopFwdSm80ILi4ELi1ELb0EN4cute5tupleIJNS5_1CILi128EEENS7_ILi80EEENS7_ILi64EEEEEELi64ENS_10bfloat16_tEfNS_4arch4Sm80ELb1ELb0ELb0ELb1ELb0ELb0ELb1ELb1EEENS1_21CollectiveEpilogueFwdINS6_IJS8_SA_S9_EEENS6_IJNS7_ILi1EEESI_SI_EEESC_SE_Li128ELb1ELb1ELb1ELb0EEENS1_36VarlenDynamicPersistentTileSchedulerILi128ELi80ELi128ELi128ELb1ELb1ELb0ELb1ELb1ELb1EEEEEEEEEvNT_6ParamsE,(.L_x_34 - _ZN7cutlass13device_kernelIN5flash19enable_sm80_to_sm89INS1_16FlashAttnFwdSm80INS1_25CollectiveMainloopFwdSm80ILi4ELi1ELb0EN4cute5tupleIJNS5_1CILi128EEENS7_ILi80EEENS7_ILi64EEEEEELi64ENS_10bfloat16_tEfNS_4arch4Sm80ELb1ELb0ELb0ELb1ELb0ELb0ELb1ELb1EEENS1_21CollectiveEpilogueFwdINS6_IJS8_SA_S9_EEENS6_IJNS7_ILi1EEESI_SI_EEESC_SE_Li128ELb1ELb1ELb1ELb0EEENS1_36VarlenDynamicPersistentTileSchedulerILi128ELi80ELi128ELi128ELb1ELb1ELb0ELb1ELb1ELb1EEEEEEEEEvNT_6ParamsE)
        .other          _ZN7cutlass13device_kernelIN5flash19enable_sm80_to_sm89INS1_16FlashAttnFwdSm80INS1_25CollectiveMainloopFwdSm80ILi4ELi1ELb0EN4cute5tupleIJNS5_1CILi128EEENS7_ILi80EEENS7_ILi64EEEEEELi64ENS_10bfloat16_tEfNS_4arch4Sm80ELb1ELb0ELb0ELb1ELb0ELb0ELb1ELb1EEENS1_21CollectiveEpilogueFwdINS6_IJS8_SA_S9_EEENS6_IJNS7_ILi1EEESI_SI_EEESC_SE_Li128ELb1ELb1ELb1ELb0EEENS1_36VarlenDynamicPersistentTileSchedulerILi128ELi80ELi128ELi128ELb1ELb1ELb0ELb1ELb1ELb1EEEEEEEEEvNT_6ParamsE,@"STO_CUDA_ENTRY STV_DEFAULT"
_ZN7cutlass13device_kernelIN5flash19enable_sm80_to_sm89INS1_16FlashAttnFwdSm80INS1_25CollectiveMainloopFwdSm80ILi4ELi1ELb0EN4cute5tupleIJNS5_1CILi128EEENS7_ILi80EEENS7_ILi64EEEEEELi64ENS_10bfloat16_tEfNS_4arch4Sm80ELb1ELb0ELb0ELb1ELb0ELb0ELb1ELb1EEENS1_21CollectiveEpilogueFwdINS6_IJS8_SA_S9_EEENS6_IJNS7_ILi1EEESI_SI_EEESC_SE_Li128ELb1ELb1ELb1ELb0EEENS1_36VarlenDynamicPersistentTileSchedulerILi128ELi80ELi128ELi128ELb1ELb1ELb0ELb1ELb1ELb1EEEEEEEEEvNT_6ParamsE:
[----:B------:R-:W-:Y:S01]  /*0000*/  LDC R1, c[0x0][0x37c] ;  /* 0x0000df00ff017b82 */ /* 0x000fe20000000800 */
[----:B------:R-:W-:Y:S05]  /*0010*/  EXIT ;  /* 0x000000000000794d */ /* 0x000fea0003800000 */
.L_x_16:
        /* <DEDUP_REMOVED lines=14> */
.L_x_34:


//--------------------- .text._ZN7cutlass13device_kernelIN5flash19enable_sm80_to_sm89INS1_16FlashAttnFwdSm80INS1_25CollectiveMainloopFwdSm80ILi4ELi1ELb0EN4cute5tupleIJNS5_1CILi128EEENS7_ILi80EEENS7_ILi64EEEEEELi64ENS_10bfloat16_tEfNS_4arch4Sm80ELb1ELb0ELb0ELb1ELb0ELb1ELb1ELb1EEENS1_21CollectiveEpilogueFwdINS6_IJS8_SA_S9_EEENS6_IJNS7_ILi1EEESI_SI_EEESC_SE_Li128ELb1ELb1ELb1ELb0EEENS1_36VarlenDynamicPersistentTileSchedulerILi128ELi80ELi128ELi128ELb1ELb1ELb0ELb1ELb1ELb1EEEEEEEEEvNT_6ParamsE --------------------------
	.section	.text._ZN7cutlass13device_kernelIN5flash19enable_sm80_to_sm89INS1_16FlashAttnFwdSm80INS1_25CollectiveMainloopFwdSm80ILi4ELi1ELb0EN4cute5tupleIJNS5_1CILi128EEENS7_ILi80EEENS7_ILi64EEEEEELi64ENS_10bfloat16_tEfNS_4arch4Sm80ELb1ELb0ELb0ELb1ELb0ELb1ELb1ELb1EEENS1_21CollectiveEpilogueFwdINS6_IJS8_SA_S9_EEENS6_IJNS7_ILi1EEESI_SI_EEESC_SE_Li128ELb1ELb1ELb1ELb0EEENS1_36VarlenDynamicPersistentTileSchedulerILi128ELi80ELi128ELi128ELb1ELb1ELb0ELb1ELb1ELb1EEEEEEEEEvNT_6ParamsE,"ax",@progbits
	.align	128
.text._ZN7cutlass13device_kernelIN5flash19enable_sm80_to_sm89INS1_16FlashAttnFwdSm80INS1_25CollectiveMainloopFwdSm80ILi4ELi1ELb0EN4cute5tupleIJNS5_1CILi128EEENS7_ILi80EEENS7_ILi64EEEEEELi64ENS_10bfloat16_tEfNS_4arch4Sm80ELb1ELb0ELb0ELb1ELb0ELb1ELb1ELb1EEENS1_21CollectiveEpilogueFwdINS6_IJS8_SA_S9_EEENS6_IJNS7_ILi1EEESI_SI_EEESC_SE_Li128ELb1ELb1ELb1ELb0EEENS1_36VarlenDynamicPersistentTileSchedulerILi128ELi80ELi128ELi128ELb1ELb1ELb0ELb1ELb1ELb1EEEEEEEEEvNT_6ParamsE:
        .type           _ZN7cutlass13device_kernelIN5flash19enable_sm80_to_sm89INS1_16FlashAttnFwdSm80INS1_25CollectiveMainloopFwdSm80ILi4ELi1ELb0EN4cute5tupleIJNS5_1CILi128EEENS7_ILi80EEENS7_ILi64EEEEEELi64ENS_10bfloat16_tEfNS_4arch4Sm80ELb1ELb0ELb0ELb1ELb0ELb1ELb1ELb1EEENS1_21CollectiveEpilogueFwdINS6_IJS8_SA_S9_EEENS6_IJNS7_ILi1EEESI_SI_EEESC_SE_Li128ELb1ELb1ELb1ELb0EEENS1_36VarlenDynamicPersistentTileSchedulerILi128ELi80ELi128ELi128ELb1ELb1ELb0ELb1ELb1ELb1EEEEEEEEEvNT_6ParamsE,@function
        .size           _ZN7cutlass13device_kernelIN5flash19enable_sm80_to_sm89INS1_16FlashAttnFwdSm80INS1_25CollectiveMainloopFwdSm80ILi4ELi1ELb0EN4cute5tupleIJNS5_1CILi128EEENS7_ILi80EEENS7_ILi64EEEEEELi64ENS_10bfloat16_tEfNS_4arch4Sm80ELb1ELb0ELb0ELb1ELb0ELb1ELb1ELb1EEENS1_21CollectiveEpilogueFwdINS6_IJS8_SA_S9_EEENS6_IJNS7_ILi1EEESI_SI_EEESC_SE_Li128ELb1ELb1ELb1ELb0EEENS1_36VarlenDynamicPersistentTileSchedulerILi128ELi80ELi128ELi128ELb1ELb1ELb0ELb1ELb1ELb1EEEEEEEEEvNT_6ParamsE,(.L_x_35 - _ZN7cutlass13device_kernelIN5flash19enable_sm80_to_sm89INS1_16FlashAttnFwdSm80INS1_25CollectiveMainloopFwdSm80ILi4ELi1ELb0EN4cute5tupleIJNS5_1CILi128EEENS7_ILi80EEENS7_ILi64EEEEEELi64ENS_10bfloat16_tEfNS_4arch4Sm80ELb1ELb0ELb0ELb1ELb0ELb1ELb1ELb1EEENS1_21CollectiveEpilogueFwdINS6_IJS8_SA_S9_EEENS6_IJNS7_ILi1EEESI_SI_EEESC_SE_Li128ELb1ELb1ELb1ELb0EEENS1_36VarlenDynamicPersistentTileSchedulerILi128ELi80ELi128ELi128ELb1ELb1ELb0ELb1ELb1ELb1EEEEEEEEEvNT_6ParamsE)
        .other          _ZN7cutlass13device_kernelIN5flash19enable_sm80_to_sm89INS1_16FlashAttnFwdSm80INS1_25CollectiveMainloopFwdSm80ILi4ELi1ELb0EN4cute5tupleIJNS5_1CILi128EEENS7_ILi80EEENS7_ILi64EEEEEELi64ENS_10bfloat16_tEfNS_4arch4Sm80ELb1ELb0ELb0ELb1ELb0ELb1ELb1ELb1EEENS1_21CollectiveEpilogueFwdINS6_IJS8_SA_S9_EEENS6_IJNS7_ILi1EEESI_SI_EEESC_SE_Li128ELb1ELb1ELb1ELb0EEENS1_36VarlenDynamicPersistentTileSchedulerILi128ELi80ELi128ELi128ELb1ELb1ELb0ELb1ELb1ELb1EEEEEEEEEvNT_6ParamsE,@"STO_CUDA_ENTRY STV_DEFAULT"
_ZN7cutlass13device_kernelIN5flash19enable_sm80_to_sm89INS1_16FlashAttnFwdSm80INS1_25CollectiveMainloopFwdSm80ILi4ELi1ELb0EN4cute5tupleIJNS5_1CILi128EEENS7_ILi80EEENS7_ILi64EEEEEELi64ENS_10bfloat16_tEfNS_4arch4Sm80ELb1ELb0ELb0ELb1ELb0ELb1ELb1ELb1EEENS1_21CollectiveEpilogueFwdINS6_IJS8_SA_S9_EEENS6_IJNS7_ILi1EEESI_SI_EEESC_SE_Li128ELb1ELb1ELb1ELb0EEENS1_36VarlenDynamicPersistentTileSchedulerILi128ELi80ELi128ELi128ELb1ELb1ELb0ELb1ELb1ELb1EEEEEEEEEvNT_6ParamsE:
[----:B------:R-:W-:Y:S01]  /*0000*/  LDC R1, c[0x0][0x37c] ;  /* 0x0000df00ff017b82 */ /* 0x000fe20000000800 */
[----:B------:R-:W-:Y:S05]  /*0010*/  EXIT ;  /* 0x000000000000794d */ /* 0x000fea0003800000 */
.L_x_17:
        /* <DEDUP_REMOVED lines=14> */
.L_x_35:


//--------------------- .nv.shared.reserved.0     --------------------------
	.section	.nv.shared.reserved.0,"aw",@nobits
	.weak		__nv_reservedSMEM_offset_0_alias
	.size		__nv_reservedSMEM_offset_0_alias, 0, 64
	.other		__nv_reservedSMEM_offset_0_alias,@"STO_CUDA_RESERVED_SHARED STV_DEFAULT"
__nv_reservedSMEM_offset_0_alias:
	.zero		0
	.zero		64


//--------------------- .nv.global                --------------------------
	.section	.nv.global,"aw",@nobits
.nv.global:
	.type		_ZN82_INTERNAL_21a4f107_46_flash_fwd_hdim64_bf16_split_softcapall_sm80_cu_21e1f8cb_32804cute1_E,@object
	.size		_ZN82_INTERNAL_21a4f107_46_flash_fwd_hdim64_bf16_split_softcapall_sm80_cu_21e1f8cb_32804cute1_E,(_ZN82_INTERNAL_21a4f107_46_flash_fwd_hdim64_bf16_split_softcapall_sm80_cu_21e1f8cb_32804cuda3std3__45__cpo6cbeginE - _ZN82_INTERNAL_21a4f107_46_flash_fwd_hdim64_bf16_split_softcapall_sm80_cu_21e1f8cb_32804cute1_E)
_ZN82_INTERNAL_21a4f107_46_flash_fwd_hdim64_bf16_split_softcapall_sm80_cu_21e1f8cb_32804cute1_E:
	.zero		1
	.type		_ZN82_INTERNAL_21a4f107_46_flash_fwd_hdim64_bf16_split_softcapall_sm80_cu_21e1f8cb_32804cuda3std3__45__cpo6cbeginE,@object
	.size		_ZN82_INTERNAL_21a4f107_46_flash_fwd_hdim64_bf16_split_softcapall_sm80_cu_21e1f8cb_32804cuda3std3__45__cpo6cbeginE,(_ZN82_INTERNAL_21a4f107_46_flash_fwd_hdim64_bf16_split_softcapall_sm80_cu_21e1f8cb_32804cuda3std3__48in_placeE - _ZN82_INTERNAL_21a4f107_46_flash_fwd_hdim64_bf16_split_softcapall_sm80_cu_21e1f8cb_32804cuda3std3__45__cpo6cbeginE)
_ZN82_INTERNAL_21a4f107_46_flash_fwd_hdim64_bf16_split_softcapall_sm80_cu_21e1f8cb_32804cuda3std3__45__cpo6cbeginE:
	.zero		1
	.type		_ZN82_INTERNAL_21a4f107_46_flash_fwd_hdim64_bf16_split_softcapall_sm80_cu_21e1f8cb_32804cuda3std3__48in_placeE,@object
	.size		_ZN82_INTERNAL_21a4f107_46_flash_fwd_hdim64_bf16_split_softcapall_sm80_cu_21e1f8cb_32804cuda3std3__48in_placeE,(_ZN82_INTERNAL_21a4f107_46_flash_fwd_hdim64_bf16_split_softcapall_sm80_cu_21e1f8cb_32804cuda3std6ranges3__45__cpo9iter_moveE - _ZN82_INTERNAL_21a4f107_46_flash_fwd_hdim64_bf16_split_softcapall_sm80_cu_21e1f8cb_32804cuda3std3__48in_placeE)
_ZN82_INTERNAL_21a4f107_46_flash_fwd_hdim64_bf16_split_softcapall_sm80_cu_21e1f8cb_32804cuda3std3__48in_placeE:
	.zero		1
	.type		_ZN82_INTERNAL_21a4f107_46_flash_fwd_hdim64_bf16_split_softcapall_sm80_cu_21e1f8cb_32804cuda3std6ranges3__45__cpo9iter_moveE,@object
	.size		_ZN82_INTERNAL_21a4f107_46_flash_fwd_hdim64_bf16_split_softcapall_sm80_cu_21e1f8cb_32804cuda3std6ranges3__45__cpo9iter_moveE,(_ZN82_INTERNAL_21a4f107_46_flash_fwd_hdim64_bf16_split_softcapall_sm80_cu_21e1f8cb_32804cuda3std3__45__cpo5beginE - _ZN82_INTERNAL_21a4f107_46_flash_fwd_hdim64_bf16_split_softcapall_sm80_cu_21e1f8cb_32804cuda3std6ranges3__45__cpo9iter_moveE)
_ZN82_INTERNAL_21a4f107_46_flash_fwd_hdim64_bf16_split_softcapall_sm80_cu_21e1f8cb_32804cuda3std6ranges3__45__cpo9iter_moveE:
	.zero		1
	.type		_ZN82_INTERNAL_21a4f107_46_flash_fwd_hdim64_bf16_split_softcapall_sm80_cu_21e1f8cb_32804cuda3std3__45__cpo5beginE,@object
	.size		_ZN82_INTERNAL_21a4f107_46_flash_fwd_hdim64_bf16_split_softcapall_sm80_cu_21e1f8cb_32804cuda3std3__45__cpo5beginE,(_ZN82_INTERNAL_21a4f107_46_flash_fwd_hdim64_bf16_split_softcapall_sm80_cu_21e1f8cb_32804cuda3std3__484_GLOBAL__N__21a4f107_46_flash_fwd_hdim64_bf16_split_softcapall_sm80_cu_21e1f8cb_32806ignoreE - _ZN82_INTERNAL_21a4f107_46_flash_fwd_hdim64_bf16_split_softcapall_sm80_cu_21e1f8cb_32804cuda3std3__45__cpo5beginE)
_ZN82_INTERNAL_21a4f107_46_flash_fwd_hdim64_bf16_split_softcapall_sm80_cu_21e1f8cb_32804cuda3std3__45__cpo5beginE:
	.zero		1
	.type		_ZN82_INTERNAL_21a4f107_46_flash_fwd_hdim64_bf16_split_softcapall_sm80_cu_21e1f8cb_32804cuda3std3__484_GLOBAL__N__21a4f107_46_flash_fwd_hdim64_bf16_split_softcapall_sm80_cu_21e1f8cb_32806ignoreE,@object
	.size		_ZN82_INTERNAL_21a4f107_46_flash_fwd_hdim64_bf16_split_softcapall_sm80_cu_21e1f8cb_32804cuda3std3__484_GLOBAL__N__21a4f107_46_flash_fwd_hdim64_bf16_split_softcapall_sm80_cu_21e1f8cb_32806ignoreE,(_ZN82_INTERNAL_21a4f107_46_flash_fwd_hdim64_bf16_split_softcapall_sm80_cu_21e1f8cb_32804cute7productE - _ZN82_INTERNAL_21a4f107_46_flash_fwd_hdim64_bf16_split_softcapall_sm80_cu_21e1f8cb_32804cuda3std3__484_GLOBAL__N__21a4f107_46_flash_fwd_hdim64_bf16_split_softcapall_sm80_cu_21e1f8cb_32806ignoreE)
_ZN82_INTERNAL_21a4f107_46_flash_fwd_hdim64_bf16_split_softcapall_sm80_cu_21e1f8cb_32804cuda3std3__484_GLOBAL__N__21a4f107_46_flash_fwd_hdim64_bf16_split_softcapall_sm80_cu_21e1f8cb_32806ignoreE:
	.zero		1
	.type		_ZN82_INTERNAL_21a4f107_46_flash_fwd_hdim64_bf16_split_softcapall_sm80_cu_21e1f8cb_32804cute7productE,@object
	.size		_ZN82_INTERNAL_21a4f107_46_flash_fwd_hdim64_bf16_split_softcapall_sm80_cu_21e1f8cb_32804cute7productE,(_ZN82_INTERNAL_21a4f107_46_flash_fwd_hdim64_bf16_split_softcapall_sm80_cu_21e1f8cb_32804cuda3std3__45__cpo3endE - _ZN82_INTERNAL_21a4f107_46_flash_fwd_hdim64_bf16_split_softcapall_sm80_cu_21e1f8cb_32804cute7productE)
_ZN82_INTERNAL_21a4f107_46_flash_fwd_hdim64_bf16_split_softcapall_sm80_cu_21e1f8cb_32804cute7productE:
	.zero		1
	.type		_ZN82_INTERNAL_21a4f107_46_flash_fwd_hdim64_bf16_split_softcapall_sm80_cu_21e1f8cb_32804cuda3std3__45__cpo3endE,@object
	.size		_ZN82_INTERNAL_21a4f107_46_flash_fwd_hdim64_bf16_split_softcapall_sm80_cu_21e1f8cb_32804cuda3std3__45__cpo3endE,(_ZN82_INTERNAL_21a4f107_46_flash_fwd_hdim64_bf16_split_softcapall_sm80_cu_21e1f8cb_32804cuda3std3__419piecewise_constructE - _ZN82_INTERNAL_21a4f107_46_flash_fwd_hdim64_bf16_split_softcapall_sm80_cu_21e1f8cb_32804cuda3std3__45__cpo3endE)
_ZN82_INTERNAL_21a4f107_46_flash_fwd_hdim64_bf16_split_softcapall_sm80_cu_21e1f8cb_32804cuda3std3__45__cpo3endE:
	.zero		1
	.type		_ZN82_INTERNAL_21a4f107_46_flash_fwd_hdim64_bf16_split_softcapall_sm80_cu_21e1f8cb_32804cuda3std3__419piecewise_constructE,@object
	.size		_ZN82_INTERNAL_21a4f107_46_flash_fwd_hdim64_bf16_split_softcapall_sm80_cu_21e1f8cb_32804cuda3std3__419piecewise_constructE,(_ZN82_INTERNAL_21a4f107_46_flash_fwd_hdim64_bf16_split_softcapall_sm80_cu_21e1f8cb_32804cuda3std3__45__cpo4cendE - _ZN82_INTERNAL_21a4f107_46_flash_fwd_hdim64_bf16_split_softcapall_sm80_cu_21e1f8cb_32804cuda3std3__419piecewise_constructE)
_ZN82_INTERNAL_21a4f107_46_flash_fwd_hdim64_bf16_split_softcapall_sm80_cu_21e1f8cb_32804cuda3std3__419piecewise_constructE:
	.zero		1
	.type		_ZN82_INTERNAL_21a4f107_46_flash_fwd_hdim64_bf16_split_softcapall_sm80_cu_21e1f8cb_32804cuda3std3__45__cpo4cendE,@object
	.size		_ZN82_INTERNAL_21a4f107_46_flash_fwd_hdim64_bf16_split_softcapall_sm80_cu_21e1f8cb_32804cuda3std3__45__cpo4cendE,(_ZN82_INTERNAL_21a4f107_46_flash_fwd_hdim64_bf16_split_softcapall_sm80_cu_21e1f8cb_32804cuda3std6ranges3__45__cpo4swapE - _ZN82_INTERNAL_21a4f107_46_flash_fwd_hdim64_bf16_split_softcapall_sm80_cu_21e1f8cb_32804cuda3std3__45__cpo4cendE)
_ZN82_INTERNAL_21a4f107_46_flash_fwd_hdim64_bf16_split_softcapall_sm80_cu_21e1f8cb_32804cuda3std3__45__cpo4cendE:
	.zero		1
	.type		_ZN82_INTERNAL_21a4f107_46_flash_fwd_hdim64_bf16_split_softcapall_sm80_cu_21e1f8cb_32804cuda3std6ranges3__45__cpo4swapE,@object
	.size		_ZN82_INTERNAL_21a4f107_46_flash_fwd_hdim64_bf16_split_softcapall_sm80_cu_21e1f8cb_32804cuda3std6ranges3__45__cpo4swapE,(.L_7 - _ZN82_INTERNAL_21a4f107_46_flash_fwd_hdim64_bf16_split_softcapall_sm80_cu_21e1f8cb_32804cuda3std6ranges3__45__cpo4swapE)
_ZN82_INTERNAL_21a4f107_46_flash_fwd_hdim64_bf16_split_softcapall_sm80_cu_21e1f8cb_32804cuda3std6ranges3__45__cpo4swapE:
	.zero		1
.L_7:


//--------------------- .nv.constant0._ZN7cutlass13device_kernelIN5flash19enable_sm80_to_sm89INS1_16FlashAttnFwdSm80INS1_25CollectiveMainloopFwdSm80ILi4ELi1ELb0EN4cute5tupleIJNS5_1CILi128EEENS7_ILi112EEENS7_ILi64EEEEEELi64ENS_10bfloat16_tEfNS_4arch4Sm80ELb0ELb0ELb1ELb0ELb0ELb0ELb1ELb1EEENS1_21CollectiveEpilogueFwdINS6_IJS8_SA_S9_EEENS6_IJNS7_ILi1EEESI_SI_EEESC_SE_Li128ELb0ELb1ELb1ELb0EEENS1_19SingleTileSchedulerILb0ELb1ELb1ELi128EEEEEEEEEvNT_6ParamsE --------------------------
	.section	.nv.constant0._ZN7cutlass13device_kernelIN5flash19enable_sm80_to_sm89INS1_16FlashAttnFwdSm80INS1_25CollectiveMainloopFwdSm80ILi4ELi1ELb0EN4cute5tupleIJNS5_1CILi128EEENS7_ILi112EEENS7_ILi64EEEEEELi64ENS_10bfloat16_tEfNS_4arch4Sm80ELb0ELb0ELb1ELb0ELb0ELb0ELb1ELb1EEENS1_21CollectiveEpilogueFwdINS6_IJS8_SA_S9_EEENS6_IJNS7_ILi1EEESI_SI_EEESC_SE_Li128ELb0ELb1ELb1ELb0EEENS1_19SingleTileSchedulerILb0ELb1ELb1ELi128EEEEEEEEEvNT_6ParamsE,"a",@progbits
	.sectionflags	@""
	.align	4
.nv.constant0._ZN7cutlass13device_kernelIN5flash19enable_sm80_to_sm89INS1_16FlashAttnFwdSm80INS1_25CollectiveMainloopFwdSm80ILi4ELi1ELb0EN4cute5tupleIJNS5_1CILi128EEENS7_ILi112EEENS7_ILi64EEEEEELi64ENS_10bfloat16_tEfNS_4arch4Sm80ELb0ELb0ELb1ELb0ELb0ELb0ELb1ELb1EEENS1_21CollectiveEpilogueFwdINS6_IJS8_SA_S9_EEENS6_IJNS7_ILi1EEESI_SI_EEESC_SE_Li128ELb0ELb1ELb1ELb0EEENS1_19SingleTileSchedulerILb0ELb1ELb1ELi128EEEEEEEEEvNT_6ParamsE:
	.zero		1944


//--------------------- .nv.constant0._ZN7cutlass13device_kernelIN5flash19enable_sm80_to_sm89INS1_16FlashAttnFwdSm80INS1_25CollectiveMainloopFwdSm80ILi4ELi1ELb0EN4cute5tupleIJNS5_1CILi128EEENS7_ILi80EEENS7_ILi64EEEEEELi64ENS_10bfloat16_tEfNS_4arch4Sm80ELb0ELb0ELb1ELb1ELb0ELb0ELb1ELb1EEENS1_21CollectiveEpilogueFwdINS6_IJS8_SA_S9_EEENS6_IJNS7_ILi1EEESI_SI_EEESC_SE_Li128ELb1ELb1ELb1ELb0EEENS1_36VarlenDynamicPersistentTileSchedulerILi128ELi80ELi128ELi128ELb1ELb1ELb0ELb0ELb1ELb1EEEEEEEEEvNT_6ParamsE --------------------------
	.section	.nv.constant0._ZN7cutlass13device_kernelIN5flash19enable_sm80_to_sm89INS1_16FlashAttnFwdSm80INS1_25CollectiveMainloopFwdSm80ILi4ELi1ELb0EN4cute5tupleIJNS5_1CILi128EEENS7_ILi80EEENS7_ILi64EEEEEELi64ENS_10bfloat16_tEfNS_4arch4Sm80ELb0ELb0ELb1ELb1ELb0ELb0ELb1ELb1EEENS1_21CollectiveEpilogueFwdINS6_IJS8_SA_S9_EEENS6_IJNS7_ILi1EEESI_SI_EEESC_SE_Li128ELb1ELb1ELb1ELb0EEENS1_36VarlenDynamicPersistentTileSchedulerILi128ELi80ELi128ELi128ELb1ELb1ELb0ELb0ELb1ELb1EEEEEEEEEvNT_6ParamsE,"a",@progbits
	.sectionflags	@""
	.align	4
.nv.constant0._ZN7cutlass13device_kernelIN5flash19enable_sm80_to_sm89INS1_16FlashAttnFwdSm80INS1_25CollectiveMainloopFwdSm80ILi4ELi1ELb0EN4cute5tupleIJNS5_1CILi128EEENS7_ILi80EEENS7_ILi64EEEEEELi64ENS_10bfloat16_tEfNS_4arch4Sm80ELb0ELb0ELb1ELb1ELb0ELb0ELb1ELb1EEENS1_21CollectiveEpilogueFwdINS6_IJS8_SA_S9_EEENS6_IJNS7_ILi1EEESI_SI_EEESC_SE_Li128ELb1ELb1ELb1ELb0EEENS1_36VarlenDynamicPersistentTileSchedulerILi128ELi80ELi128ELi128ELb1ELb1ELb0ELb0ELb1ELb1EEEEEEEEEvNT_6ParamsE:
	.zero		1976


//--------------------- .nv.constant0._ZN7cutlass13device_kernelIN5flash19enable_sm80_to_sm89INS1_16FlashAttnFwdSm80INS1_25CollectiveMainloopFwdSm80ILi4ELi1ELb0EN4cute5tupleIJNS5_1CILi128EEENS7_ILi80EEENS7_ILi64EEEEEELi64ENS_10bfloat16_tEfNS_4arch4Sm80ELb0ELb0ELb1ELb1ELb0ELb1ELb1ELb1EEENS1_21CollectiveEpilogueFwdINS6_IJS8_SA_S9_EEENS6_IJNS7_ILi1EEESI_SI_EEESC_SE_Li128ELb1ELb1ELb1ELb0EEENS1_36VarlenDynamicPersistentTileSchedulerILi128ELi80ELi128ELi128ELb1ELb1ELb0ELb0ELb1ELb1EEEEEEEEEvNT_6ParamsE --------------------------
	.section	.nv.constant0._ZN7cutlass13device_kernelIN5flash19enable_sm80_to_sm89INS1_16FlashAttnFwdSm80INS1_25CollectiveMainloopFwdSm80ILi4ELi1ELb0EN4cute5tupleIJNS5_1CILi128EEENS7_ILi80EEENS7_ILi64EEEEEELi64ENS_10bfloat16_tEfNS_4arch4Sm80ELb0ELb0ELb1ELb1ELb0ELb1ELb1ELb1EEENS1_21CollectiveEpilogueFwdINS6_IJS8_SA_S9_EEENS6_IJNS7_ILi1EEESI_SI_EEESC_SE_Li128ELb1ELb1ELb1ELb0EEENS1_36VarlenDynamicPersistentTileSchedulerILi128ELi80ELi128ELi128ELb1ELb1ELb0ELb0ELb1ELb1EEEEEEEEEvNT_6ParamsE,"a",@progbits
	.sectionflags	@""
	.align	4
.nv.constant0._ZN7cutlass13device_kernelIN5flash19enable_sm80_to_sm89INS1_16FlashAttnFwdSm80INS1_25CollectiveMainloopFwdSm80ILi4ELi1ELb0EN4cute5tupleIJNS5_1CILi128EEENS7_ILi80EEENS7_ILi64EEEEEELi64ENS_10bfloat16_tEfNS_4arch4Sm80ELb0ELb0ELb1ELb1ELb0ELb1ELb1ELb1EEENS1_21CollectiveEpilogueFwdINS6_IJS8_SA_S9_EEENS6_IJNS7_ILi1EEESI_SI_EEESC_SE_Li128ELb1ELb1ELb1ELb0EEENS1_36VarlenDynamicPersistentTileSchedulerILi128ELi80ELi128ELi128ELb1ELb1ELb0ELb0ELb1ELb1EEEEEEEEEvNT_6ParamsE:
	.zero		1976


//--------------------- .nv.constant0._ZN7cutlass13device_kernelIN5flash19enable_sm80_to_sm89INS1_16FlashAttnFwdSm80INS1_25CollectiveMainloopFwdSm80ILi4ELi1ELb0EN4cute5tupleIJNS5_1CILi128EEENS7_ILi96EEENS7_ILi64EEEEEELi64ENS_10bfloat16_tEfNS_4arch4Sm80ELb0ELb1ELb1ELb0ELb0ELb0ELb1ELb1EEENS1_21CollectiveEpilogueFwdINS6_IJS8_SA_S9_EEENS6_IJNS7_ILi1EEESI_SI_EEESC_SE_Li128ELb0ELb1ELb1ELb0EEENS1_19SingleTileSchedulerILb0ELb1ELb1ELi128EEEEEEEEEvNT_6ParamsE --------------------------
	.section	.nv.constant0._ZN7cutlass13device_kernelIN5flash19enable_sm80_to_sm89INS1_16FlashAttnFwdSm80INS1_25CollectiveMainloopFwdSm80ILi4ELi1ELb0EN4cute5tupleIJNS5_1CILi128EEENS7_ILi96EEENS7_ILi64EEEEEELi64ENS_10bfloat16_tEfNS_4arch4Sm80ELb0ELb1ELb1ELb0ELb0ELb0ELb1ELb1EEENS1_21CollectiveEpilogueFwdINS6_IJS8_SA_S9_EEENS6_IJNS7_ILi1EEESI_SI_EEESC_SE_Li128ELb0ELb1ELb1ELb0EEENS1_19SingleTileSchedulerILb0ELb1ELb1ELi128EEEEEEEEEvNT_6ParamsE,"a",@progbits
	.sectionflags	@""
	.align	4
.nv.constant0._ZN7cutlass13device_kernelIN5flash19enable_sm80_to_sm89INS1_16FlashAttnFwdSm80INS1_25CollectiveMainloopFwdSm80ILi4ELi1ELb0EN4cute5tupleIJNS5_1CILi128EEENS7_ILi96EEENS7_ILi64EEEEEELi64ENS_10bfloat16_tEfNS_4arch4Sm80ELb0ELb1ELb1ELb0ELb0ELb0ELb1ELb1EEENS1_21CollectiveEpilogueFwdINS6_IJS8_SA_S9_EEENS6_IJNS7_ILi1EEESI_SI_EEESC_SE_Li128ELb0ELb1ELb1ELb0EEENS1_19SingleTileSchedulerILb0ELb1ELb1ELi128EEEEEEEEEvNT_6ParamsE:
	.zero		1944


//--------------------- .nv.constant0._ZN7cutlass13device_kernelIN5flash19enable_sm80_to_sm89INS1_16FlashAttnFwdSm80INS1_25CollectiveMainloopFwdSm80ILi4ELi1ELb0EN4cute5tupleIJNS5_1CILi128EEENS7_ILi80EEENS7_ILi64EEEEEELi64ENS_10bfloat16_tEfNS_4arch4Sm80ELb0ELb1ELb1ELb1ELb0ELb0ELb1ELb1EEENS1_21CollectiveEpilogueFwdINS6_IJS8_SA_S9_EEENS6_IJNS7_ILi1EEESI_SI_EEESC_SE_Li128ELb1ELb1ELb1ELb0EEENS1_36VarlenDynamicPersistentTileSchedulerILi128ELi80ELi128ELi128ELb1ELb1ELb0ELb1ELb0ELb1EEEEEEEEEvNT_6ParamsE --------------------------
	.section	.nv.constant0._ZN7cutlass13device_kernelIN5flash19enable_sm80_to_sm89INS1_16FlashAttnFwdSm80INS1_25CollectiveMainloopFwdSm80ILi4ELi1ELb0EN4cute5tupleIJNS5_1CILi128EEENS7_ILi80EEENS7_ILi64EEEEEELi64ENS_10bfloat16_tEfNS_4arch4Sm80ELb0ELb1ELb1ELb1ELb0ELb0ELb1ELb1EEENS1_21CollectiveEpilogueFwdINS6_IJS8_SA_S9_EEENS6_IJNS7_ILi1EEESI_SI_EEESC_SE_Li128ELb1ELb1ELb1ELb0EEENS1_36VarlenDynamicPersistentTileSchedulerILi128ELi80ELi128ELi128ELb1ELb1ELb0ELb1ELb0ELb1EEEEEEEEEvNT_6ParamsE,"a",@progbits
	.sectionflags	@""
	.align	4
.nv.constant0._ZN7cutlass13device_kernelIN5flash19enable_sm80_to_sm89INS1_16FlashAttnFwdSm80INS1_25CollectiveMainloopFwdSm80ILi4ELi1ELb0EN4cute5tupleIJNS5_1CILi128EEENS7_ILi80EEENS7_ILi64EEEEEELi64ENS_10bfloat16_tEfNS_4arch4Sm80ELb0ELb1ELb1ELb1ELb0ELb0ELb1ELb1EEENS1_21CollectiveEpilogueFwdINS6_IJS8_SA_S9_EEENS6_IJNS7_ILi1EEESI_SI_EEESC_SE_Li128ELb1ELb1ELb1ELb0EEENS1_36VarlenDynamicPersistentTileSchedulerILi128ELi80ELi128ELi128ELb1ELb1ELb0ELb1ELb0ELb1EEEEEEEEEvNT_6ParamsE:
	.zero		1976


//--------------------- .nv.constant0._ZN7cutlass13device_kernelIN5flash19enable_sm80_to_sm89INS1_16FlashAttnFwdSm80INS1_25CollectiveMainloopFwdSm80ILi4ELi1ELb0EN4cute5tupleIJNS5_1CILi128EEENS7_ILi80EEENS7_ILi64EEEEEELi64ENS_10bfloat16_tEfNS_4arch4Sm80ELb0ELb1ELb1ELb1ELb0ELb1ELb1ELb1EEENS1_21CollectiveEpilogueFwdINS6_IJS8_SA_S9_EEENS6_IJNS7_ILi1EEESI_SI_EEESC_SE_Li128ELb1ELb1ELb1ELb0EEENS1_36VarlenDynamicPersistentTileSchedulerILi128ELi80ELi128ELi128ELb1ELb1ELb0ELb1ELb0ELb1EEEEEEEEEvNT_6ParamsE --------------------------
	.section	.nv.constant0._ZN7cutlass13device_kernelIN5flash19enable_sm80_to_sm89INS1_16FlashAttnFwdSm80INS1_25CollectiveMainloopFwdSm80ILi4ELi1ELb0EN4cute5tupleIJNS5_1CILi128EEENS7_ILi80EEENS7_ILi64EEEEEELi64ENS_10bfloat16_tEfNS_4arch4Sm80ELb0ELb1ELb1ELb1ELb0ELb1ELb1ELb1EEENS1_21CollectiveEpilogueFwdINS6_IJS8_SA_S9_EEENS6_IJNS7_ILi1EEESI_SI_EEESC_SE_Li128ELb1ELb1ELb1ELb0EEENS1_36VarlenDynamicPersistentTileSchedulerILi128ELi80ELi128ELi128ELb1ELb1ELb0ELb1ELb0ELb1EEEEEEEEEvNT_6ParamsE,"a",@progbits
	.sectionflags	@""
	.align	4
.nv.constant0._ZN7cutlass13device_kernelIN5flash19enable_sm80_to_sm89INS1_16FlashAttnFwdSm80INS1_25CollectiveMainloopFwdSm80ILi4ELi1ELb0EN4cute5tupleIJNS5_1CILi128EEENS7_ILi80EEENS7_ILi64EEEEEELi64ENS_10bfloat16_tEfNS_4arch4Sm80ELb0ELb1ELb1ELb1ELb0ELb1ELb1ELb1EEENS1_21CollectiveEpilogueFwdINS6_IJS8_SA_S9_EEENS6_IJNS7_ILi1EEESI_SI_EEESC_SE_Li128ELb1ELb1ELb1ELb0EEENS1_36VarlenDynamicPersistentTileSchedulerILi128ELi80ELi128ELi128ELb1ELb1ELb0ELb1ELb0ELb1EEEEEEEEEvNT_6ParamsE:
	.zero		1976


//--------------------- .nv.constant0._ZN7cutlass13device_kernelIN5flash19enable_sm80_to_sm89INS1_16FlashAttnFwdSm80INS1_25CollectiveMainloopFwdSm80ILi4ELi1ELb0EN4cute5tupleIJNS5_1CILi128EEENS7_ILi112EEENS7_ILi64EEEEEELi64ENS_10bfloat16_tEfNS_4arch4Sm80ELb1ELb0ELb1ELb0ELb0ELb0ELb1ELb1EEENS1_21CollectiveEpilogueFwdINS6_IJS8_SA_S9_EEENS6_IJNS7_ILi1EEESI_SI_EEESC_SE_Li128ELb0ELb1ELb1ELb0EEENS1_30DynamicPersistentTileSchedulerILi128ELi128ELb1ELb1ELb0EEEEEEEEEvNT_6ParamsE --------------------------
	.section	.nv.constant0._ZN7cutlass13device_kernelIN5flash19enable_sm80_to_sm89INS1_16FlashAttnFwdSm80INS1_25CollectiveMainloopFwdSm80ILi4ELi1ELb0EN4cute5tupleIJNS5_1CILi128EEENS7_ILi112EEENS7_ILi64EEEEEELi64ENS_10bfloat16_tEfNS_4arch4Sm80ELb1ELb0ELb1ELb0ELb0ELb0ELb1ELb1EEENS1_21CollectiveEpilogueFwdINS6_IJS8_SA_S9_EEENS6_IJNS7_ILi1EEESI_SI_EEESC_SE_Li128ELb0ELb1ELb1ELb0EEENS1_30DynamicPersistentTileSchedulerILi128ELi128ELb1ELb1ELb0EEEEEEEEEvNT_6ParamsE,"a",@progbits
	.sectionflags	@""
	.align	4
.nv.constant0._ZN7cutlass13device_kernelIN5flash19enable_sm80_to_sm89INS1_16FlashAttnFwdSm80INS1_25CollectiveMainloopFwdSm80ILi4ELi1ELb0EN4cute5tupleIJNS5_1CILi128EEENS7_ILi112EEENS7_ILi64EEEEEELi64ENS_10bfloat16_tEfNS_4arch4Sm80ELb1ELb0ELb1ELb0ELb0ELb0ELb1ELb1EEENS1_21CollectiveEpilogueFwdINS6_IJS8_SA_S9_EEENS6_IJNS7_ILi1EEESI_SI_EEESC_SE_Li128ELb0ELb1ELb1ELb0EEENS1_30DynamicPersistentTileSchedulerILi128ELi128ELb1ELb1ELb0EEEEEEEEEvNT_6ParamsE:
	.zero		1960


//--------------------- .nv.constant0._ZN7cutlass13device_kernelIN5flash19enable_sm80_to_sm89INS1_16FlashAttnFwdSm80INS1_25CollectiveMainloopFwdSm80ILi4ELi1ELb0EN4cute5tupleIJNS5_1CILi128EEENS7_ILi80EEENS7_ILi64EEEEEELi64ENS_10bfloat16_tEfNS_4arch4Sm80ELb1ELb0ELb1ELb1ELb0ELb0ELb1ELb1EEENS1_21CollectiveEpilogueFwdINS6_IJS8_SA_S9_EEENS6_IJNS7_ILi1EEESI_SI_EEESC_SE_Li128ELb1ELb1ELb1ELb0EEENS1_36VarlenDynamicPersistentTileSchedulerILi128ELi80ELi128ELi128ELb1ELb1ELb0ELb1ELb1ELb1EEEEEEEEEvNT_6ParamsE --------------------------
	.section	.nv.constant0._ZN7cutlass13device_kernelIN5flash19enable_sm80_to_sm89INS1_16FlashAttnFwdSm80INS1_25CollectiveMainloopFwdSm80ILi4ELi1ELb0EN4cute5tupleIJNS5_1CILi128EEENS7_ILi80EEENS7_ILi64EEEEEELi64ENS_10bfloat16_tEfNS_4arch4Sm80ELb1ELb0ELb1ELb1ELb0ELb0ELb1ELb1EEENS1_21CollectiveEpilogueFwdINS6_IJS8_SA_S9_EEENS6_IJNS7_ILi1EEESI_SI_EEESC_SE_Li128ELb1ELb1ELb1ELb0EEENS1_36VarlenDynamicPersistentTileSchedulerILi128ELi80ELi128ELi128ELb1ELb1ELb0ELb1ELb1ELb1EEEEEEEEEvNT_6ParamsE,"a",@progbits
	.sectionflags	@""
	.align	4
.nv.constant0._ZN7cutlass13device_kernelIN5flash19enable_sm80_to_sm89INS1_16FlashAttnFwdSm80INS1_25CollectiveMainloopFwdSm80ILi4ELi1ELb0EN4cute5tupleIJNS5_1CILi128EEENS7_ILi80EEENS7_ILi64EEEEEELi64ENS_10bfloat16_tEfNS_4arch4Sm80ELb1ELb0ELb1ELb1ELb0ELb0ELb1ELb1EEENS1_21CollectiveEpilogueFwdINS6_IJS8_SA_S9_EEENS6_IJNS7_ILi1EEESI_SI_EEESC_SE_Li128ELb1ELb1ELb1ELb0EEENS1_36VarlenDynamicPersistentTileSchedulerILi128ELi80ELi128ELi128ELb1ELb1ELb0ELb1ELb1ELb1EEEEEEEEEvNT_6ParamsE:
	.zero		1976


//--------------------- .nv.constant0._ZN7cutlass13device_kernelIN5flash19enable_sm80_to_sm89INS1_16FlashAttnFwdSm80INS1_25CollectiveMainloopFwdSm80ILi4ELi1ELb0EN4cute5tupleIJNS5_1CILi128EEENS7_ILi80EEENS7_ILi64EEEEEELi64ENS_10bfloat16_tEfNS_4arch4Sm80ELb1ELb0ELb1ELb1ELb0ELb1ELb1ELb1EEENS1_21CollectiveEpilogueFwdINS6_IJS8_SA_S9_EEENS6_IJNS7_ILi1EEESI_SI_EEESC_SE_Li128ELb1ELb1ELb1ELb0EEENS1_36VarlenDynamicPersistentTileSchedulerILi128ELi80ELi128ELi128ELb1ELb1ELb0ELb1ELb1ELb1EEEEEEEEEvNT_6ParamsE --------------------------
	.section	.nv.constant0._ZN7cutlass13device_kernelIN5flash19enable_sm80_to_sm89INS1_16FlashAttnFwdSm80INS1_25CollectiveMainloopFwdSm80ILi4ELi1ELb0EN4cute5tupleIJNS5_1CILi128EEENS7_ILi80EEENS7_ILi64EEEEEELi64ENS_10bfloat16_tEfNS_4arch4Sm80ELb1ELb0ELb1ELb1ELb0ELb1ELb1ELb1EEENS1_21CollectiveEpilogueFwdINS6_IJS8_SA_S9_EEENS6_IJNS7_ILi1EEESI_SI_EEESC_SE_Li128ELb1ELb1ELb1ELb0EEENS1_36VarlenDynamicPersistentTileSchedulerILi128ELi80ELi128ELi128ELb1ELb1ELb0ELb1ELb1ELb1EEEEEEEEEvNT_6ParamsE,"a",@progbits
	.sectionflags	@""
	.align	4
.nv.constant0._ZN7cutlass13device_kernelIN5flash19enable_sm80_to_sm89INS1_16FlashAttnFwdSm80INS1_25CollectiveMainloopFwdSm80ILi4ELi1ELb0EN4cute5tupleIJNS5_1CILi128EEENS7_ILi80EEENS7_ILi64EEEEEELi64ENS_10bfloat16_tEfNS_4arch4Sm80ELb1ELb0ELb1ELb1ELb0ELb1ELb1ELb1EEENS1_21CollectiveEpilogueFwdINS6_IJS8_SA_S9_EEENS6_IJNS7_ILi1EEESI_SI_EEESC_SE_Li128ELb1ELb1ELb1ELb0EEENS1_36VarlenDynamicPersistentTileSchedulerILi128ELi80ELi128ELi128ELb1ELb1ELb0ELb1ELb1ELb1EEEEEEEEEvNT_6ParamsE:
	.zero		1976


//--------------------- .nv.constant0._ZN7cutlass13device_kernelIN5flash19enable_sm80_to_sm89INS1_16FlashAttnFwdSm80INS1_25CollectiveMainloopFwdSm80ILi4ELi1ELb0EN4cute5tupleIJNS5_1CILi128EEENS7_ILi112EEENS7_ILi64EEEEEELi64ENS_10bfloat16_tEfNS_4arch4Sm80ELb0ELb0ELb0ELb0ELb0ELb0ELb1ELb1EEENS1_21CollectiveEpilogueFwdINS6_IJS8_SA_S9_EEENS6_IJNS7_ILi1EEESI_SI_EEESC_SE_Li128ELb0ELb1ELb1ELb0EEENS1_19SingleTileSchedulerILb0ELb1ELb1ELi128EEEEEEEEEvNT_6ParamsE --------------------------
	.section	.nv.constant0._ZN7cutlass13device_kernelIN5flash19enable_sm80_to_sm89INS1_16FlashAttnFwdSm80INS1_25CollectiveMainloopFwdSm80ILi4ELi1ELb0EN4cute5tupleIJNS5_1CILi128EEENS7_ILi112EEENS7_ILi64EEEEEELi64ENS_10bfloat16_tEfNS_4arch4Sm80ELb0ELb0ELb0ELb0ELb0ELb0ELb1ELb1EEENS1_21CollectiveEpilogueFwdINS6_IJS8_SA_S9_EEENS6_IJNS7_ILi1EEESI_SI_EEESC_SE_Li128ELb0ELb1ELb1ELb0EEENS1_19SingleTileSchedulerILb0ELb1ELb1ELi128EEEEEEEEEvNT_6ParamsE,"a",@progbits
	.sectionflags	@""
	.align	4
.nv.constant0._ZN7cutlass13device_kernelIN5flash19enable_sm80_to_sm89INS1_16FlashAttnFwdSm80INS1_25CollectiveMainloopFwdSm80ILi4ELi1ELb0EN4cute5tupleIJNS5_1CILi128EEENS7_ILi112EEENS7_ILi64EEEEEELi64ENS_10bfloat16_tEfNS_4arch4Sm80ELb0ELb0ELb0ELb0ELb0ELb0ELb1ELb1EEENS1_21CollectiveEpilogueFwdINS6_IJS8_SA_S9_EEENS6_IJNS7_ILi1EEESI_SI_EEESC_SE_Li128ELb0ELb1ELb1ELb0EEENS1_19SingleTileSchedulerILb0ELb1ELb1ELi128EEEEEEEEEvNT_6ParamsE:
	.zero		1944


//--------------------- .nv.constant0._ZN7cutlass13device_kernelIN5flash19enable_sm80_to_sm89INS1_16FlashAttnFwdSm80INS1_25CollectiveMainloopFwdSm80ILi4ELi1ELb0EN4cute5tupleIJNS5_1CILi128EEENS7_ILi80EEENS7_ILi64EEEEEELi64ENS_10bfloat16_tEfNS_4arch4Sm80ELb0ELb0ELb0ELb1ELb0ELb0ELb1ELb1EEENS1_21CollectiveEpilogueFwdINS6_IJS8_SA_S9_EEENS6_IJNS7_ILi1EEESI_SI_EEESC_SE_Li128ELb1ELb1ELb1ELb0EEENS1_36VarlenDynamicPersistentTileSchedulerILi128ELi80ELi128ELi128ELb1ELb1ELb0ELb0ELb1ELb1EEEEEEEEEvNT_6ParamsE --------------------------
	.section	.nv.constant0._ZN7cutlass13device_kernelIN5flash19enable_sm80_to_sm89INS1_16FlashAttnFwdSm80INS1_25CollectiveMainloopFwdSm80ILi4ELi1ELb0EN4cute5tupleIJNS5_1CILi128EEENS7_ILi80EEENS7_ILi64EEEEEELi64ENS_10bfloat16_tEfNS_4arch4Sm80ELb0ELb0ELb0ELb1ELb0ELb0ELb1ELb1EEENS1_21CollectiveEpilogueFwdINS6_IJS8_SA_S9_EEENS6_IJNS7_ILi1EEESI_SI_EEESC_SE_Li128ELb1ELb1ELb1ELb0EEENS1_36VarlenDynamicPersistentTileSchedulerILi128ELi80ELi128ELi128ELb1ELb1ELb0ELb0ELb1ELb1EEEEEEEEEvNT_6ParamsE,"a",@progbits
	.sectionflags	@""
	.align	4
.nv.constant0._ZN7cutlass13device_kernelIN5flash19enable_sm80_to_sm89INS1_16FlashAttnFwdSm80INS1_25CollectiveMainloopFwdSm80ILi4ELi1ELb0EN4cute5tupleIJNS5_1CILi128EEENS7_ILi80EEENS7_ILi64EEEEEELi64ENS_10bfloat16_tEfNS_4arch4Sm80ELb0ELb0ELb0ELb1ELb0ELb0ELb1ELb1EEENS1_21CollectiveEpilogueFwdINS6_IJS8_SA_S9_EEENS6_IJNS7_ILi1EEESI_SI_EEESC_SE_Li128ELb1ELb1ELb1ELb0EEENS1_36VarlenDynamicPersistentTileSchedulerILi128ELi80ELi128ELi128ELb1ELb1ELb0ELb0ELb1ELb1EEEEEEEEEvNT_6ParamsE:
	.zero		1976


//--------------------- .nv.constant0._ZN7cutlass13device_kernelIN5flash19enable_sm80_to_sm89INS1_16FlashAttnFwdSm80INS1_25CollectiveMainloopFwdSm80ILi4ELi1ELb0EN4cute5tupleIJNS5_1CILi128EEENS7_ILi80EEENS7_ILi64EEEEEELi64ENS_10bfloat16_tEfNS_4arch4Sm80ELb0ELb0ELb0ELb1ELb0ELb1ELb1ELb1EEENS1_21CollectiveEpilogueFwdINS6_IJS8_SA_S9_EEENS6_IJNS7_ILi1EEESI_SI_EEESC_SE_Li128ELb1ELb1ELb1ELb0EEENS1_36VarlenDynamicPersistentTileSchedulerILi128ELi80ELi128ELi128ELb1ELb1ELb0ELb0ELb1ELb1EEEEEEEEEvNT_6ParamsE --------------------------
	.section	.nv.constant0._ZN7cutlass13device_kernelIN5flash19enable_sm80_to_sm89INS1_16FlashAttnFwdSm80INS1_25CollectiveMainloopFwdSm80ILi4ELi1ELb0EN4cute5tupleIJNS5_1CILi128EEENS7_ILi80EEENS7_ILi64EEEEEELi64ENS_10bfloat16_tEfNS_4arch4Sm80ELb0ELb0ELb0ELb1ELb0ELb1ELb1ELb1EEENS1_21CollectiveEpilogueFwdINS6_IJS8_SA_S9_EEENS6_IJNS7_ILi1EEESI_SI_EEESC_SE_Li128ELb1ELb1ELb1ELb0EEENS1_36VarlenDynamicPersistentTileSchedulerILi128ELi80ELi128ELi128ELb1ELb1ELb0ELb0ELb1ELb1EEEEEEEEEvNT_6ParamsE,"a",@progbits
	.sectionflags	@""
	.align	4
.nv.constant0._ZN7cutlass13device_kernelIN5flash19enable_sm80_to_sm89INS1_16FlashAttnFwdSm80INS1_25CollectiveMainloopFwdSm80ILi4ELi1ELb0EN4cute5tupleIJNS5_1CILi128EEENS7_ILi80EEENS7_ILi64EEEEEELi64ENS_10bfloat16_tEfNS_4arch4Sm80ELb0ELb0ELb0ELb1ELb0ELb1ELb1ELb1EEENS1_21CollectiveEpilogueFwdINS6_IJS8_SA_S9_EEENS6_IJNS7_ILi1EEESI_SI_EEESC_SE_Li128ELb1ELb1ELb1ELb0EEENS1_36VarlenDynamicPersistentTileSchedulerILi128ELi80ELi128ELi128ELb1ELb1ELb0ELb0ELb1ELb1EEEEEEEEEvNT_6ParamsE:
	.zero		1976


//--------------------- .nv.constant0._ZN7cutlass13device_kernelIN5flash19enable_sm80_to_sm89INS1_16FlashAttnFwdSm80INS1_25CollectiveMainloopFwdSm80ILi4ELi1ELb0EN4cute5tupleIJNS5_1CILi128EEENS7_ILi96EEENS7_ILi64EEEEEELi64ENS_10bfloat16_tEfNS_4arch4Sm80ELb0ELb1ELb0ELb0ELb0ELb0ELb1ELb1EEENS1_21CollectiveEpilogueFwdINS6_IJS8_SA_S9_EEENS6_IJNS7_ILi1EEESI_SI_EEESC_SE_Li128ELb0ELb1ELb1ELb0EEENS1_19SingleTileSchedulerILb0ELb1ELb1ELi128EEEEEEEEEvNT_6ParamsE --------------------------
	.section	.nv.constant0._ZN7cutlass13device_kernelIN5flash19enable_sm80_to_sm89INS1_16FlashAttnFwdSm80INS1_25CollectiveMainloopFwdSm80ILi4ELi1ELb0EN4cute5tupleIJNS5_1CILi128EEENS7_ILi96EEENS7_ILi64EEEEEELi64ENS_10bfloat16_tEfNS_4arch4Sm80ELb0ELb1ELb0ELb0ELb0ELb0ELb1ELb1EEENS1_21CollectiveEpilogueFwdINS6_IJS8_SA_S9_EEENS6_IJNS7_ILi1EEESI_SI_EEESC_SE_Li128ELb0ELb1ELb1ELb0EEENS1_19SingleTileSchedulerILb0ELb1ELb1ELi128EEEEEEEEEvNT_6ParamsE,"a",@progbits
	.sectionflags	@""
	.align	4
.nv.constant0._ZN7cutlass13device_kernelIN5flash19enable_sm80_to_sm89INS1_16FlashAttnFwdSm80INS1_25CollectiveMainloopFwdSm80ILi4ELi1ELb0EN4cute5tupleIJNS5_1CILi128EEENS7_ILi96EEENS7_ILi64EEEEEELi64ENS_10bfloat16_tEfNS_4arch4Sm80ELb0ELb1ELb0ELb0ELb0ELb0ELb1ELb1EEENS1_21CollectiveEpilogueFwdINS6_IJS8_SA_S9_EEENS6_IJNS7_ILi1EEESI_SI_EEESC_SE_Li128ELb0ELb1ELb1ELb0EEENS1_19SingleTileSchedulerILb0ELb1ELb1ELi128EEEEEEEEEvNT_6ParamsE:
	.zero		1944


//--------------------- .nv.constant0._ZN7cutlass13device_kernelIN5flash19enable_sm80_to_sm89INS1_16FlashAttnFwdSm80INS1_25CollectiveMainloopFwdSm80ILi4ELi1ELb0EN4cute5tupleIJNS5_1CILi128EEENS7_ILi80EEENS7_ILi64EEEEEELi64ENS_10bfloat16_tEfNS_4arch4Sm80ELb0ELb1ELb0ELb1ELb0ELb0ELb1ELb1EEENS1_21CollectiveEpilogueFwdINS6_IJS8_SA_S9_EEENS6_IJNS7_ILi1EEESI_SI_EEESC_SE_Li128ELb1ELb1ELb1ELb0EEENS1_36VarlenDynamicPersistentTileSchedulerILi128ELi80ELi128ELi128ELb1ELb1ELb0ELb1ELb0ELb1EEEEEEEEEvNT_6ParamsE --------------------------
	.section	.nv.constant0._ZN7cutlass13device_kernelIN5flash19enable_sm80_to_sm89INS1_16FlashAttnFwdSm80INS1_25CollectiveMainloopFwdSm80ILi4ELi1ELb0EN4cute5tupleIJNS5_1CILi128EEENS7_ILi80EEENS7_ILi64EEEEEELi64ENS_10bfloat16_tEfNS_4arch4Sm80ELb0ELb1ELb0ELb1ELb0ELb0ELb1ELb1EEENS1_21CollectiveEpilogueFwdINS6_IJS8_SA_S9_EEENS6_IJNS7_ILi1EEESI_SI_EEESC_SE_Li128ELb1ELb1ELb1ELb0EEENS1_36VarlenDynamicPersistentTileSchedulerILi128ELi80ELi128ELi128ELb1ELb1ELb0ELb1ELb0ELb1EEEEEEEEEvNT_6ParamsE,"a",@progbits
	.sectionflags	@""
	.align	4
.nv.constant0._ZN7cutlass13device_kernelIN5flash19enable_sm80_to_sm89INS1_16FlashAttnFwdSm80INS1_25CollectiveMainloopFwdSm80ILi4ELi1ELb0EN4cute5tupleIJNS5_1CILi128EEENS7_ILi80EEENS7_ILi64EEEEEELi64ENS_10bfloat16_tEfNS_4arch4Sm80ELb0ELb1ELb0ELb1ELb0ELb0ELb1ELb1EEENS1_21CollectiveEpilogueFwdINS6_IJS8_SA_S9_EEENS6_IJNS7_ILi1EEESI_SI_EEESC_SE_Li128ELb1ELb1ELb1ELb0EEENS1_36VarlenDynamicPersistentTileSchedulerILi128ELi80ELi128ELi128ELb1ELb1ELb0ELb1ELb0ELb1EEEEEEEEEvNT_6ParamsE:
	.zero		1976


//--------------------- .nv.constant0._ZN7cutlass13device_kernelIN5flash19enable_sm80_to_sm89INS1_16FlashAttnFwdSm80INS1_25CollectiveMainloopFwdSm80ILi4ELi1ELb0EN4cute5tupleIJNS5_1CILi128EEENS7_ILi80EEENS7_ILi64EEEEEELi64ENS_10bfloat16_tEfNS_4arch4Sm80ELb0ELb1ELb0ELb1ELb0ELb1ELb1ELb1EEENS1_21CollectiveEpilogueFwdINS6_IJS8_SA_S9_EEENS6_IJNS7_ILi1EEESI_SI_EEESC_SE_Li128ELb1ELb1ELb1ELb0EEENS1_36VarlenDynamicPersistentTileSchedulerILi128ELi80ELi128ELi128ELb1ELb1ELb0ELb1ELb0ELb1EEEEEEEEEvNT_6ParamsE --------------------------
	.section	.nv.constant0._ZN7cutlass13device_kernelIN5flash19enable_sm80_to_sm89INS1_16FlashAttnFwdSm80INS1_25CollectiveMainloopFwdSm80ILi4ELi1ELb0EN4cute5tupleIJNS5_1CILi128EEENS7_ILi80EEENS7_ILi64EEEEEELi64ENS_10bfloat16_tEfNS_4arch4Sm80ELb0ELb1ELb0ELb1ELb0ELb1ELb1ELb1EEENS1_21CollectiveEpilogueFwdINS6_IJS8_SA_S9_EEENS6_IJNS7_ILi1EEESI_SI_EEESC_SE_Li128ELb1ELb1ELb1ELb0EEENS1_36VarlenDynamicPersistentTileSchedulerILi128ELi80ELi128ELi128ELb1ELb1ELb0ELb1ELb0ELb1EEEEEEEEEvNT_6ParamsE,"a",@progbits
	.sectionflags	@""
	.align	4
.nv.constant0._ZN7cutlass13device_kernelIN5flash19enable_sm80_to_sm89INS1_16FlashAttnFwdSm80INS1_25CollectiveMainloopFwdSm80ILi4ELi1ELb0EN4cute5tupleIJNS5_1CILi128EEENS7_ILi80EEENS7_ILi64EEEEEELi64ENS_10bfloat16_tEfNS_4arch4Sm80ELb0ELb1ELb0ELb1ELb0ELb1ELb1ELb1EEENS1_21CollectiveEpilogueFwdINS6_IJS8_SA_S9_EEENS6_IJNS7_ILi1EEESI_SI_EEESC_SE_Li128ELb1ELb1ELb1ELb0EEENS1_36VarlenDynamicPersistentTileSchedulerILi128ELi80ELi128ELi128ELb1ELb1ELb0ELb1ELb0ELb1EEEEEEEEEvNT_6ParamsE:
	.zero		1976


//--------------------- .nv.constant0._ZN7cutlass13device_kernelIN5flash19enable_sm80_to_sm89INS1_16FlashAttnFwdSm80INS1_25CollectiveMainloopFwdSm80ILi4ELi1ELb0EN4cute5tupleIJNS5_1CILi128EEENS7_ILi112EEENS7_ILi64EEEEEELi64ENS_10bfloat16_tEfNS_4arch4Sm80ELb1ELb0ELb0ELb0ELb0ELb0ELb1ELb1EEENS1_21CollectiveEpilogueFwdINS6_IJS8_SA_S9_EEENS6_IJNS7_ILi1EEESI_SI_EEESC_SE_Li128ELb0ELb1ELb1ELb0EEENS1_30DynamicPersistentTileSchedulerILi128ELi128ELb1ELb1ELb0EEEEEEEEEvNT_6ParamsE --------------------------
	.section	.nv.constant0._ZN7cutlass13device_kernelIN5flash19enable_sm80_to_sm89INS1_16FlashAttnFwdSm80INS1_25CollectiveMainloopFwdSm80ILi4ELi1ELb0EN4cute5tupleIJNS5_1CILi128EEENS7_ILi112EEENS7_ILi64EEEEEELi64ENS_10bfloat16_tEfNS_4arch4Sm80ELb1ELb0ELb0ELb0ELb0ELb0ELb1ELb1EEENS1_21CollectiveEpilogueFwdINS6_IJS8_SA_S9_EEENS6_IJNS7_ILi1EEESI_SI_EEESC_SE_Li128ELb0ELb1ELb1ELb0EEENS1_30DynamicPersistentTileSchedulerILi128ELi128ELb1ELb1ELb0EEEEEEEEEvNT_6ParamsE,"a",@progbits
	.sectionflags	@""
	.align	4
.nv.constant0._ZN7cutlass13device_kernelIN5flash19enable_sm80_to_sm89INS1_16FlashAttnFwdSm80INS1_25CollectiveMainloopFwdSm80ILi4ELi1ELb0EN4cute5tupleIJNS5_1CILi128EEENS7_ILi112EEENS7_ILi64EEEEEELi64ENS_10bfloat16_tEfNS_4arch4Sm80ELb1ELb0ELb0ELb0ELb0ELb0ELb1ELb1EEENS1_21CollectiveEpilogueFwdINS6_IJS8_SA_S9_EEENS6_IJNS7_ILi1EEESI_SI_EEESC_SE_Li128ELb0ELb1ELb1ELb0EEENS1_30DynamicPersistentTileSchedulerILi128ELi128ELb1ELb1ELb0EEEEEEEEEvNT_6ParamsE:
	.zero		1960


//--------------------- .nv.constant0._ZN7cutlass13device_kernelIN5flash19enable_sm80_to_sm89INS1_16FlashAttnFwdSm80INS1_25CollectiveMainloopFwdSm80ILi4ELi1ELb0EN4cute5tupleIJNS5_1CILi128EEENS7_ILi80EEENS7_ILi64EEEEEELi64ENS_10bfloat16_tEfNS_4arch4Sm80ELb1ELb0ELb0ELb1ELb0ELb0ELb1ELb1EEENS1_21CollectiveEpilogueFwdINS6_IJS8_SA_S9_EEENS6_IJNS7_ILi1EEESI_SI_EEESC_SE_Li128ELb1ELb1ELb1ELb0EEENS1_36VarlenDynamicPersistentTileSchedulerILi128ELi80ELi128ELi128ELb1ELb1ELb0ELb1ELb1ELb1EEEEEEEEEvNT_6ParamsE --------------------------
	.section	.nv.constant0._ZN7cutlass13device_kernelIN5flash19enable_sm80_to_sm89INS1_16FlashAttnFwdSm80INS1_25CollectiveMainloopFwdSm80ILi4ELi1ELb0EN4cute5tupleIJNS5_1CILi128EEENS7_ILi80EEENS7_ILi64EEEEEELi64ENS_10bfloat16_tEfNS_4arch4Sm80ELb1ELb0ELb0ELb1ELb0ELb0ELb1ELb1EEENS1_21CollectiveEpilogueFwdINS6_IJS8_SA_S9_EEENS6_IJNS7_ILi1EEESI_SI_EEESC_SE_Li128ELb1ELb1ELb1ELb0EEENS1_36VarlenDynamicPersistentTileSchedulerILi128ELi80ELi128ELi128ELb1ELb1ELb0ELb1ELb1ELb1EEEEEEEEEvNT_6ParamsE,"a",@progbits
	.sectionflags	@""
	.align	4
.nv.constant0._ZN7cutlass13device_kernelIN5flash19enable_sm80_to_sm89INS1_16FlashAttnFwdSm80INS1_25CollectiveMainloopFwdSm80ILi4ELi1ELb0EN4cute5tupleIJNS5_1CILi128EEENS7_ILi80EEENS7_ILi64EEEEEELi64ENS_10bfloat16_tEfNS_4arch4Sm80ELb1ELb0ELb0ELb1ELb0ELb0ELb1ELb1EEENS1_21CollectiveEpilogueFwdINS6_IJS8_SA_S9_EEENS6_IJNS7_ILi1EEESI_SI_EEESC_SE_Li128ELb1ELb1ELb1ELb0EEENS1_36VarlenDynamicPersistentTileSchedulerILi128ELi80ELi128ELi128ELb1ELb1ELb0ELb1ELb1ELb1EEEEEEEEEvNT_6ParamsE:
	.zero		1976


//--------------------- .nv.constant0._ZN7cutlass13device_kernelIN5flash19enable_sm80_to_sm89INS1_16FlashAttnFwdSm80INS1_25CollectiveMainloopFwdSm80ILi4ELi1ELb0EN4cute5tupleIJNS5_1CILi128EEENS7_ILi80EEENS7_ILi64EEEEEELi64ENS_10bfloat16_tEfNS_4arch4Sm80ELb1ELb0ELb0ELb1ELb0ELb1ELb1ELb1EEENS1_21CollectiveEpilogueFwdINS6_IJS8_SA_S9_EEENS6_IJNS7_ILi1EEESI_SI_EEESC_SE_Li128ELb1ELb1ELb1ELb0EEENS1_36VarlenDynamicPersistentTileSchedulerILi128ELi80ELi128ELi128ELb1ELb1ELb0ELb1ELb1ELb1EEEEEEEEEvNT_6ParamsE --------------------------
	.section	.nv.constant0._ZN7cutlass13device_kernelIN5flash19enable_sm80_to_sm89INS1_16FlashAttnFwdSm80INS1_25CollectiveMainloopFwdSm80ILi4ELi1ELb0EN4cute5tupleIJNS5_1CILi128EEENS7_ILi80EEENS7_ILi64EEEEEELi64ENS_10bfloat16_tEfNS_4arch4Sm80ELb1ELb0ELb0ELb1ELb0ELb1ELb1ELb1EEENS1_21CollectiveEpilogueFwdINS6_IJS8_SA_S9_EEENS6_IJNS7_ILi1EEESI_SI_EEESC_SE_Li128ELb1ELb1ELb1ELb0EEENS1_36VarlenDynamicPersistentTileSchedulerILi128ELi80ELi128ELi128ELb1ELb1ELb0ELb1ELb1ELb1EEEEEEEEEvNT_6ParamsE,"a",@progbits
	.sectionflags	@""
	.align	4
.nv.constant0._ZN7cutlass13device_kernelIN5flash19enable_sm80_to_sm89INS1_16FlashAttnFwdSm80INS1_25CollectiveMainloopFwdSm80ILi4ELi1ELb0EN4cute5tupleIJNS5_1CILi128EEENS7_ILi80EEENS7_ILi64EEEEEELi64ENS_10bfloat16_tEfNS_4arch4Sm80ELb1ELb0ELb0ELb1ELb0ELb1ELb1ELb1EEENS1_21CollectiveEpilogueFwdINS6_IJS8_SA_S9_EEENS6_IJNS7_ILi1EEESI_SI_EEESC_SE_Li128ELb1ELb1ELb1ELb0EEENS1_36VarlenDynamicPersistentTileSchedulerILi128ELi80ELi128ELi128ELb1ELb1ELb0ELb1ELb1ELb1EEEEEEEEEvNT_6ParamsE:
	.zero		1976


//--------------------- SYMBOLS --------------------------

	.type		.nv.reservedSmem.offset0,@object
	.size		.nv.reservedSmem.offset0,0x4
